	.target	sm_90a

	.elftype	@"ET_EXEC"


//--------------------- .note.nv.tkinfo           --------------------------
	.section	.note.nv.tkinfo,"",@"SHT_NOTE"
	.sectionflags	@"SHF_NOTE_NV_TKINFO"
	.tkinfo
        /*0018*/ 	.word	0x00000002
        /*0030*/ 	.string	""
        /*0030*/ 	.string	"ptxas"
        /*0030*/ 	.string	"Cuda compilation tools, release 13.0, V13.0.88"
        /*0030*/ 	.string	"Build cuda_13.0.r13.0/compiler.36424714_0"
        /*0030*/ 	.string	"-v  -suppress-debug-info  -lineinfo  -arch sm_90a "



//--------------------- .note.nv.cuinfo           --------------------------
	.section	.note.nv.cuinfo,"",@"SHT_NOTE"
	.sectionflags	@"SHF_NOTE_NV_CUINFO"
        /*0018*/ 	.short	0x0002
        /*001a*/ 	.short	0x005a
        /*001c*/ 	.short	0x0082
	.zero		2


//--------------------- .nv.info                  --------------------------
	.section	.nv.info,"",@"SHT_CUDA_INFO"
	.align	4


	//----- nvinfo : EIATTR_REGCOUNT
	.align		4
        /*0000*/ 	.byte	0x04, 0x2f
        /*0002*/ 	.short	(.L_2 - .L_1)
	.align		4
.L_1:
        /*0004*/ 	.word	index@(attn_fwd)
        /*0008*/ 	.word	0x0000009c


	//----- nvinfo : EIATTR_FRAME_SIZE
	.align		4
.L_2:
        /*000c*/ 	.byte	0x04, 0x11
        /*000e*/ 	.short	(.L_4 - .L_3)
	.align		4
.L_3:
        /*0010*/ 	.word	index@(attn_fwd)
        /*0014*/ 	.word	0x00000000


	//----- nvinfo : EIATTR_MIN_STACK_SIZE
	.align		4
.L_4:
        /*0018*/ 	.byte	0x04, 0x12
        /*001a*/ 	.short	(.L_6 - .L_5)
	.align		4
.L_5:
        /*001c*/ 	.word	index@(attn_fwd)
        /*0020*/ 	.word	0x00000000
.L_6:


//--------------------- .nv.compat                --------------------------
	.section	.nv.compat,"",@"SHT_CUDA_COMPAT_INFO"
	.align	4
        /*0000*/ 	.byte	0x02, 0x09, 0x01, 0x00, 0x02, 0x02, 0x04, 0x00, 0x02, 0x05, 0x05, 0x00, 0x03, 0x07, 0x01, 0x01
        /*0010*/ 	.byte	0x02, 0x03, 0x00, 0x00, 0x02, 0x06, 0x01, 0x00, 0x04, 0x0b, 0x08, 0x00, 0x00, 0x00, 0x00, 0x00
        /*0020*/ 	.byte	0x00, 0x00, 0x00, 0x00


//--------------------- .nv.info.attn_fwd         --------------------------
	.section	.nv.info.attn_fwd,"",@"SHT_CUDA_INFO"
	.sectionflags	@""
	.align	4


	//----- nvinfo : EIATTR_CUDA_API_VERSION
	.align		4
        /*0000*/ 	.byte	0x04, 0x37
        /*0002*/ 	.short	(.L_8 - .L_7)
.L_7:
        /*0004*/ 	.word	0x00000082


	//----- nvinfo : EIATTR_KPARAM_INFO
	.align		4
.L_8:
        /*0008*/ 	.byte	0x04, 0x17
        /*000a*/ 	.short	(.L_10 - .L_9)
.L_9:
        /*000c*/ 	.word	0x00000000
        /*0010*/ 	.short	0x0019
        /*0012*/ 	.short	0x0080
        /*0014*/ 	.byte	0x00, 0xf4, 0x21, 0x00


	//----- nvinfo : EIATTR_KPARAM_INFO
	.align		4
.L_10:
        /*0018*/ 	.byte	0x04, 0x17
        /*001a*/ 	.short	(.L_12 - .L_11)
.L_11:
        /*001c*/ 	.word	0x00000000
        /*0020*/ 	.short	0x0018
        /*0022*/ 	.short	0x0078
        /*0024*/ 	.byte	0x00, 0xf4, 0x21, 0x00


	//----- nvinfo : EIATTR_KPARAM_INFO
	.align		4
.L_12:
        /*0028*/ 	.byte	0x04, 0x17
        /*002a*/ 	.short	(.L_14 - .L_13)
.L_13:
        /*002c*/ 	.word	0x00000000
        /*0030*/ 	.short	0x0017
        /*0032*/ 	.short	0x0070
        /*0034*/ 	.byte	0x00, 0xf0, 0x11, 0x00


	//----- nvinfo : EIATTR_KPARAM_INFO
	.align		4
.L_14:
        /*0038*/ 	.byte	0x04, 0x17
        /*003a*/ 	.short	(.L_16 - .L_15)
.L_15:
        /*003c*/ 	.word	0x00000000
        /*0040*/ 	.short	0x0016
        /*0042*/ 	.short	0x006c
        /*0044*/ 	.byte	0x00, 0xf0, 0x11, 0x00


	//----- nvinfo : EIATTR_KPARAM_INFO
	.align		4
.L_16:
        /*0048*/ 	.byte	0x04, 0x17
        /*004a*/ 	.short	(.L_18 - .L_17)
.L_17:
        /*004c*/ 	.word	0x00000000
        /*0050*/ 	.short	0x0015
        /*0052*/ 	.short	0x0068
        /*0054*/ 	.byte	0x00, 0xf0, 0x11, 0x00


	//----- nvinfo : EIATTR_KPARAM_INFO
	.align		4
.L_18:
        /*0058*/ 	.byte	0x04, 0x17
        /*005a*/ 	.short	(.L_20 - .L_19)
.L_19:
        /*005c*/ 	.word	0x00000000
        /*0060*/ 	.short	0x0014
        /*0062*/ 	.short	0x0064
        /*0064*/ 	.byte	0x00, 0xf0, 0x11, 0x00


	//----- nvinfo : EIATTR_KPARAM_INFO
	.align		4
.L_20:
        /*0068*/ 	.byte	0x04, 0x17
        /*006a*/ 	.short	(.L_22 - .L_21)
.L_21:
        /*006c*/ 	.word	0x00000000
        /*0070*/ 	.short	0x0013
        /*0072*/ 	.short	0x0060
        /*0074*/ 	.byte	0x00, 0xf0, 0x11, 0x00


	//----- nvinfo : EIATTR_KPARAM_INFO
	.align		4
.L_22:
        /*0078*/ 	.byte	0x04, 0x17
        /*007a*/ 	.short	(.L_24 - .L_23)
.L_23:
        /*007c*/ 	.word	0x00000000
        /*0080*/ 	.short	0x0012
        /*0082*/ 	.short	0x005c
        /*0084*/ 	.byte	0x00, 0xf0, 0x11, 0x00


	//----- nvinfo : EIATTR_KPARAM_INFO
	.align		4
.L_24:
        /*0088*/ 	.byte	0x04, 0x17
        /*008a*/ 	.short	(.L_26 - .L_25)
.L_25:
        /*008c*/ 	.word	0x00000000
        /*0090*/ 	.short	0x0011
        /*0092*/ 	.short	0x0058
        /*0094*/ 	.byte	0x00, 0xf0, 0x11, 0x00


	//----- nvinfo : EIATTR_KPARAM_INFO
	.align		4
.L_26:
        /*0098*/ 	.byte	0x04, 0x17
        /*009a*/ 	.short	(.L_28 - .L_27)
.L_27:
        /*009c*/ 	.word	0x00000000
        /*00a0*/ 	.short	0x0010
        /*00a2*/ 	.short	0x0054
        /*00a4*/ 	.byte	0x00, 0xf0, 0x11, 0x00


	//----- nvinfo : EIATTR_KPARAM_INFO
	.align		4
.L_28:
        /*00a8*/ 	.byte	0x04, 0x17
        /*00aa*/ 	.short	(.L_30 - .L_29)
.L_29:
        /*00ac*/ 	.word	0x00000000
        /*00b0*/ 	.short	0x000f
        /*00b2*/ 	.short	0x0050
        /*00b4*/ 	.byte	0x00, 0xf0, 0x11, 0x00


	//----- nvinfo : EIATTR_KPARAM_INFO
	.align		4
.L_30:
        /*00b8*/ 	.byte	0x04, 0x17
        /*00ba*/ 	.short	(.L_32 - .L_31)
.L_31:
        /*00bc*/ 	.word	0x00000000
        /*00c0*/ 	.short	0x000e
        /*00c2*/ 	.short	0x004c
        /*00c4*/ 	.byte	0x00, 0xf0, 0x11, 0x00


	//----- nvinfo : EIATTR_KPARAM_INFO
	.align		4
.L_32:
        /*00c8*/ 	.byte	0x04, 0x17
        /*00ca*/ 	.short	(.L_34 - .L_33)
.L_33:
        /*00cc*/ 	.word	0x00000000
        /*00d0*/ 	.short	0x000d
        /*00d2*/ 	.short	0x0048
        /*00d4*/ 	.byte	0x00, 0xf0, 0x11, 0x00


	//----- nvinfo : EIATTR_KPARAM_INFO
	.align		4
.L_34:
        /*00d8*/ 	.byte	0x04, 0x17
        /*00da*/ 	.short	(.L_36 - .L_35)
.L_35:
        /*00dc*/ 	.word	0x00000000
        /*00e0*/ 	.short	0x000c
        /*00e2*/ 	.short	0x0044
        /*00e4*/ 	.byte	0x00, 0xf0, 0x11, 0x00


	//----- nvinfo : EIATTR_KPARAM_INFO
	.align		4
.L_36:
        /*00e8*/ 	.byte	0x04, 0x17
        /*00ea*/ 	.short	(.L_38 - .L_37)
.L_37:
        /*00ec*/ 	.word	0x00000000
        /*00f0*/ 	.short	0x000b
        /*00f2*/ 	.short	0x0040
        /*00f4*/ 	.byte	0x00, 0xf0, 0x11, 0x00


	//----- nvinfo : EIATTR_KPARAM_INFO
	.align		4
.L_38:
        /*00f8*/ 	.byte	0x04, 0x17
        /*00fa*/ 	.short	(.L_40 - .L_39)
.L_39:
        /*00fc*/ 	.word	0x00000000
        /*0100*/ 	.short	0x000a
        /*0102*/ 	.short	0x003c
        /*0104*/ 	.byte	0x00, 0xf0, 0x11, 0x00


	//----- nvinfo : EIATTR_KPARAM_INFO
	.align		4
.L_40:
        /*0108*/ 	.byte	0x04, 0x17
        /*010a*/ 	.short	(.L_42 - .L_41)
.L_41:
        /*010c*/ 	.word	0x00000000
        /*0110*/ 	.short	0x0009
        /*0112*/ 	.short	0x0038
        /*0114*/ 	.byte	0x00, 0xf0, 0x11, 0x00


	//----- nvinfo : EIATTR_KPARAM_INFO
	.align		4
.L_42:
        /*0118*/ 	.byte	0x04, 0x17
        /*011a*/ 	.short	(.L_44 - .L_43)
.L_43:
        /*011c*/ 	.word	0x00000000
        /*0120*/ 	.short	0x0008
        /*0122*/ 	.short	0x0034
        /*0124*/ 	.byte	0x00, 0xf0, 0x11, 0x00


	//----- nvinfo : EIATTR_KPARAM_INFO
	.align		4
.L_44:
        /*0128*/ 	.byte	0x04, 0x17
        /*012a*/ 	.short	(.L_46 - .L_45)
.L_45:
        /*012c*/ 	.word	0x00000000
        /*0130*/ 	.short	0x0007
        /*0132*/ 	.short	0x0030
        /*0134*/ 	.byte	0x00, 0xf0, 0x11, 0x00


	//----- nvinfo : EIATTR_KPARAM_INFO
	.align		4
.L_46:
        /*0138*/ 	.byte	0x04, 0x17
        /*013a*/ 	.short	(.L_48 - .L_47)
.L_47:
        /*013c*/ 	.word	0x00000000
        /*0140*/ 	.short	0x0006
        /*0142*/ 	.short	0x002c
        /*0144*/ 	.byte	0x00, 0xf0, 0x11, 0x00


	//----- nvinfo : EIATTR_KPARAM_INFO
	.align		4
.L_48:
        /*0148*/ 	.byte	0x04, 0x17
        /*014a*/ 	.short	(.L_50 - .L_49)
.L_49:
        /*014c*/ 	.word	0x00000000
        /*0150*/ 	.short	0x0005
        /*0152*/ 	.short	0x0028
        /*0154*/ 	.byte	0x00, 0xf0, 0x11, 0x00


	//----- nvinfo : EIATTR_KPARAM_INFO
	.align		4
.L_50:
        /*0158*/ 	.byte	0x04, 0x17
        /*015a*/ 	.short	(.L_52 - .L_51)
.L_51:
        /*015c*/ 	.word	0x00000000
        /*0160*/ 	.short	0x0004
        /*0162*/ 	.short	0x0020
        /*0164*/ 	.byte	0x00, 0xf4, 0x21, 0x00


	//----- nvinfo : EIATTR_KPARAM_INFO
	.align		4
.L_52:
        /*0168*/ 	.byte	0x04, 0x17
        /*016a*/ 	.short	(.L_54 - .L_53)
.L_53:
        /*016c*/ 	.word	0x00000000
        /*0170*/ 	.short	0x0003
        /*0172*/ 	.short	0x0018
        /*0174*/ 	.byte	0x00, 0xf4, 0x21, 0x00


	//----- nvinfo : EIATTR_KPARAM_INFO
	.align		4
.L_54:
        /*0178*/ 	.byte	0x04, 0x17
        /*017a*/ 	.short	(.L_56 - .L_55)
.L_55:
        /*017c*/ 	.word	0x00000000
        /*0180*/ 	.short	0x0002
        /*0182*/ 	.short	0x0010
        /*0184*/ 	.byte	0x00, 0xf4, 0x21, 0x00


	//----- nvinfo : EIATTR_KPARAM_INFO
	.align		4
.L_56:
        /*0188*/ 	.byte	0x04, 0x17
        /*018a*/ 	.short	(.L_58 - .L_57)
.L_57:
        /*018c*/ 	.word	0x00000000
        /*0190*/ 	.short	0x0001
        /*0192*/ 	.short	0x0008
        /*0194*/ 	.byte	0x00, 0xf4, 0x21, 0x00


	//----- nvinfo : EIATTR_KPARAM_INFO
	.align		4
.L_58:
        /*0198*/ 	.byte	0x04, 0x17
        /*019a*/ 	.short	(.L_60 - .L_59)
.L_59:
        /*019c*/ 	.word	0x00000000
        /*01a0*/ 	.short	0x0000
        /*01a2*/ 	.short	0x0000
        /*01a4*/ 	.byte	0x00, 0xf4, 0x21, 0x00


	//----- nvinfo : EIATTR_SPARSE_MMA_MASK
	.align		4
.L_60:
        /*01a8*/ 	.byte	0x03, 0x50
        /*01aa*/ 	.short	0x0000


	//----- nvinfo : EIATTR_MAXREG_COUNT
	.align		4
        /*01ac*/ 	.byte	0x03, 0x1b
        /*01ae*/ 	.short	0x00ff


	//----- nvinfo : EIATTR_NUM_BARRIERS
	.align		4
        /*01b0*/ 	.byte	0x02, 0x4c
        /*01b2*/ 	.byte	0x01
	.zero		1


	//----- nvinfo : EIATTR_MERCURY_ISA_VERSION
	.align		4
        /*01b4*/ 	.byte	0x03, 0x5f
        /*01b6*/ 	.short	0x0101


	//----- nvinfo : EIATTR_COOP_GROUP_MASK_REGIDS
	.align		4
        /*01b8*/ 	.byte	0x04, 0x29
        /*01ba*/ 	.short	(.L_62 - .L_61)


	//   ....[0]....
.L_61:
        /*01bc*/ 	.word	0xffffffff


	//   ....[1]....
        /*01c0*/ 	.word	0xffffffff


	//   ....[2]....
        /*01c4*/ 	.word	0xffffffff


	//   ....[3]....
        /*01c8*/ 	.word	0xffffffff


	//   ....[4]....
        /*01cc*/ 	.word	0xffffffff


	//   ....[5]....
        /*01d0*/ 	.word	0xffffffff


	//   ....[6]....
        /*01d4*/ 	.word	0xffffffff


	//   ....[7]....
        /*01d8*/ 	.word	0xffffffff


	//   ....[8]....
        /*01dc*/ 	.word	0xffffffff


	//   ....[9]....
        /*01e0*/ 	.word	0xffffffff


	//   ....[10]....
        /*01e4*/ 	.word	0xffffffff


	//   ....[11]....
        /*01e8*/ 	.word	0xffffffff


	//   ....[12]....
        /*01ec*/ 	.word	0xffffffff


	//   ....[13]....
        /*01f0*/ 	.word	0xffffffff


	//   ....[14]....
        /*01f4*/ 	.word	0xffffffff


	//   ....[15]....
        /*01f8*/ 	.word	0xffffffff


	//   ....[16]....
        /*01fc*/ 	.word	0xffffffff


	//   ....[17]....
        /*0200*/ 	.word	0xffffffff


	//   ....[18]....
        /*0204*/ 	.word	0xffffffff


	//   ....[19]....
        /*0208*/ 	.word	0xffffffff


	//   ....[20]....
        /*020c*/ 	.word	0xffffffff


	//   ....[21]....
        /*0210*/ 	.word	0xffffffff


	//   ....[22]....
        /*0214*/ 	.word	0xffffffff


	//   ....[23]....
        /*0218*/ 	.word	0xffffffff


	//----- nvinfo : EIATTR_COOP_GROUP_INSTR_OFFSETS
	.align		4
.L_62:
        /*021c*/ 	.byte	0x04, 0x28
        /*021e*/ 	.short	(.L_64 - .L_63)


	//   ....[0]....
.L_63:
        /*0220*/ 	.word	0x00001d70


	//   ....[1]....
        /*0224*/ 	.word	0x00001fd0


	//   ....[2]....
        /*0228*/ 	.word	0x00002160


	//   ....[3]....
        /*022c*/ 	.word	0x000022b0


	//   ....[4]....
        /*0230*/ 	.word	0x00002420


	//   ....[5]....
        /*0234*/ 	.word	0x00002660


	//   ....[6]....
        /*0238*/ 	.word	0x000026a0


	//   ....[7]....
        /*023c*/ 	.word	0x00002740


	//   ....[8]....
        /*0240*/ 	.word	0x00002f80


	//   ....[9]....
        /*0244*/ 	.word	0x00002fb0


	//   ....[10]....
        /*0248*/ 	.word	0x00002fd0


	//   ....[11]....
        /*024c*/ 	.word	0x00002fe0


	//   ....[12]....
        /*0250*/ 	.word	0x00002ff0


	//   ....[13]....
        /*0254*/ 	.word	0x00003000


	//   ....[14]....
        /*0258*/ 	.word	0x00003010


	//   ....[15]....
        /*025c*/ 	.word	0x00003020


	//   ....[16]....
        /*0260*/ 	.word	0x00003370


	//   ....[17]....
        /*0264*/ 	.word	0x00003380


	//   ....[18]....
        /*0268*/ 	.word	0x00003390


	//   ....[19]....
        /*026c*/ 	.word	0x000033a0


	//   ....[20]....
        /*0270*/ 	.word	0x00003430


	//   ....[21]....
        /*0274*/ 	.word	0x00003450


	//   ....[22]....
        /*0278*/ 	.word	0x00003460


	//   ....[23]....
        /*027c*/ 	.word	0x00003470


	//----- nvinfo : EIATTR_EXIT_INSTR_OFFSETS
	.align		4
.L_64:
        /*0280*/ 	.byte	0x04, 0x1c
        /*0282*/ 	.short	(.L_66 - .L_65)


	//   ....[0]....
.L_65:
        /*0284*/ 	.word	0x000053c0


	//----- nvinfo : EIATTR_REQNTID
	.align		4
.L_66:
        /*0288*/ 	.byte	0x04, 0x10
        /*028a*/ 	.short	(.L_68 - .L_67)
.L_67:
        /*028c*/ 	.word	0x00000080
        /*0290*/ 	.word	0x00000001
        /*0294*/ 	.word	0x00000001


	//----- nvinfo : EIATTR_CBANK_PARAM_SIZE
	.align		4
.L_68:
        /*0298*/ 	.byte	0x03, 0x19
        /*029a*/ 	.short	0x0088


	//----- nvinfo : EIATTR_PARAM_CBANK
	.align		4
        /*029c*/ 	.byte	0x04, 0x0a
        /*029e*/ 	.short	(.L_70 - .L_69)
	.align		4
.L_69:
        /*02a0*/ 	.word	index@(.nv.constant0.attn_fwd)
        /*02a4*/ 	.short	0x0210
        /*02a6*/ 	.short	0x0088


	//----- nvinfo : EIATTR_SW_WAR
	.align		4
.L_70:
        /*02a8*/ 	.byte	0x04, 0x36
        /*02aa*/ 	.short	(.L_72 - .L_71)
.L_71:
        /*02ac*/ 	.word	0x00000008
.L_72:


//--------------------- .nv.callgraph             --------------------------
	.section	.nv.callgraph,"",@"SHT_CUDA_CALLGRAPH"
	.align	4
	.sectionentsize	8
	.align		4
        /*0000*/ 	.word	0x00000000
	.align		4
        /*0004*/ 	.word	0xffffffff
	.align		4
        /*0008*/ 	.word	0x00000000
	.align		4
        /*000c*/ 	.word	0xfffffffe
	.align		4
        /*0010*/ 	.word	0x00000000
	.align		4
        /*0014*/ 	.word	0xfffffffd
	.align		4
        /*0018*/ 	.word	0x00000000
	.align		4
        /*001c*/ 	.word	0xfffffffc


//--------------------- .nv.constant4             --------------------------
	.section	.nv.constant4,"a",@progbits
	.align	8
	.align		8
.nv.constant4:
        /*0000*/ 	.dword	_$_str


//--------------------- .text.attn_fwd            --------------------------
	.section	.text.attn_fwd,"ax",@progbits
	.align	128
        .global         attn_fwd
        .type           attn_fwd,@function
        .size           attn_fwd,(.L_x_3 - attn_fwd)
        .other          attn_fwd,@"STO_CUDA_ENTRY STV_DEFAULT"
attn_fwd:
.text.attn_fwd:
[----:B------:R-:W-:Y:S01]  /*0000*/  LDC R1, c[0x0][0x28] ;  /* 0x00000a00ff017b82 */ /* 0x000fe20000000800 */
[----:B------:R-:W0:Y:S07]  /*0010*/  S2R R9, SR_CTAID.X ;  /* 0x0000000000097919 */ /* 0x000e2e0000002500 */
[----:B------:R-:W1:Y:S01]  /*0020*/  S2UR UR11, SR_CTAID.Y ;  /* 0x00000000000b79c3 */ /* 0x000e620000002600 */
[----:B------:R-:W-:Y:S01]  /*0030*/  ULDC.64 UR4, c[0x0][0x240] ;  /* 0x0000900000047ab9 */ /* 0x000fe20000000a00 */
[----:B------:R-:W-:Y:S01]  /*0040*/  ULDC.64 UR18, c[0x0][0x208] ;  /* 0x0000820000127ab9 */ /* 0x000fe20000000a00 */
[----:B------:R-:W2:Y:S05]  /*0050*/  S2R R6, SR_TID.X ;  /* 0x0000000000067919 */ /* 0x000eaa0000002100 */
[----:B------:R-:W3:Y:S08]  /*0060*/  LDC R69, c[0x0][0x248] ;  /* 0x00009200ff457b82 */ /* 0x000ef00000000800 */
[----:B------:R-:W4:Y:S01]  /*0070*/  LDC.64 R4, c[0x0][0x210] ;  /* 0x00008400ff047b82 */ /* 0x000f220000000a00 */
[----:B-1----:R-:W-:Y:S01]  /*0080*/  UIMAD UR4, UR11, UR4, URZ ;  /* 0x000000040b0472a4 */ /* 0x002fe2000f8e023f */
[----:B0-----:R-:W-:-:S02]  /*0090*/  IMAD.SHL.U32 R9, R9, 0x80, RZ ;  /* 0x0000008009097824 */ /* 0x001fc400078e00ff */
[C---:B---3--:R-:W-:Y:S02]  /*00a0*/  IMAD.SHL.U32 R11, R69.reuse, 0x4, RZ ;  /* 0x00000004450b7824 */ /* 0x048fe400078e00ff */
[----:B------:R-:W-:Y:S01]  /*00b0*/  IMAD R15, R69, 0x5, RZ ;  /* 0x00000005450f7824 */ /* 0x000fe200078e02ff */
[----:B--2---:R-:W-:-:S05]  /*00c0*/  LOP3.LUT R89, R9, 0x7f, R6, 0xf8, !PT ;  /* 0x0000007f09597812 */ /* 0x004fca00078ef806 */
[----:B------:R-:W-:Y:S01]  /*00d0*/  IMAD R3, R89, UR5, RZ ;  /* 0x0000000559037c24 */ /* 0x000fe2000f8e02ff */
[----:B------:R-:W-:Y:S01]  /*00e0*/  USHF.R.S32.HI UR5, URZ, 0x1f, UR4 ;  /* 0x0000001f3f057899 */ /* 0x000fe20008011404 */
[----:B------:R-:W-:-:S03]  /*00f0*/  IMAD R17, R69, 0x6, RZ ;  /* 0x0000000645117824 */ /* 0x000fc600078e02ff */
[----:B----4-:R-:W-:Y:S02]  /*0100*/  IADD3 R2, P0, P1, R3, UR4, R4 ;  /* 0x0000000403027c10 */ /* 0x010fe4000f91e004 */
[----:B------:R-:W-:Y:S01]  /*0110*/  SHF.R.S32.HI R0, RZ, 0x1f, R3 ;  /* 0x0000001fff007819 */ /* 0x000fe20000011403 */
[----:B------:R-:W-:Y:S01]  /*0120*/  IMAD R19, R69, 0x7, RZ ;  /* 0x0000000745137824 */ /* 0x000fe200078e02ff */
[-C--:B------:R-:W-:Y:S01]  /*0130*/  IADD3 R12, P4, R11, R2.reuse, RZ ;  /* 0x000000020b0c7210 */ /* 0x080fe20007f9e0ff */
[C---:B------:R-:W-:Y:S01]  /*0140*/  IMAD.SHL.U32 R21, R69.reuse, 0x8, RZ ;  /* 0x0000000845157824 */ /* 0x040fe200078e00ff */
[----:B------:R-:W-:Y:S01]  /*0150*/  IADD3.X R3, R0, UR5, R5, P0, P1 ;  /* 0x0000000500037c10 */ /* 0x000fe200087e2405 */
[----:B------:R-:W-:Y:S01]  /*0160*/  IMAD R23, R69, 0x9, RZ ;  /* 0x0000000945177824 */ /* 0x000fe200078e02ff */
[-C--:B------:R-:W-:Y:S01]  /*0170*/  IADD3 R14, P3, R15, R2.reuse, RZ ;  /* 0x000000020f0e7210 */ /* 0x080fe20007f7e0ff */
[----:B------:R-:W-:Y:S01]  /*0180*/  IMAD R25, R69, 0xa, RZ ;  /* 0x0000000a45197824 */ /* 0x000fe200078e02ff */
[----:B------:R-:W-:Y:S01]  /*0190*/  IADD3 R16, P2, R17, R2, RZ ;  /* 0x0000000211107210 */ /* 0x000fe20007f5e0ff */
[----:B------:R-:W-:-:S02]  /*01a0*/  IMAD R27, R69, 0xb, RZ ;  /* 0x0000000b451b7824 */ /* 0x000fc400078e02ff */
[C---:B------:R-:W-:Y:S02]  /*01b0*/  IMAD R29, R69.reuse, 0xc, RZ ;  /* 0x0000000c451d7824 */ /* 0x040fe400078e02ff */
[----:B------:R-:W-:Y:S01]  /*01c0*/  IMAD R31, R69, 0xd, RZ ;  /* 0x0000000d451f7824 */ /* 0x000fe200078e02ff */
[-C--:B------:R-:W-:Y:S01]  /*01d0*/  LEA.HI.X.SX32 R13, R11, R3.reuse, 0x1, P4 ;  /* 0x000000030b0d7211 */ /* 0x080fe200020f0eff */
[----:B------:R-:W-:Y:S01]  /*01e0*/  IMAD R33, R69, 0xe, RZ ;  /* 0x0000000e45217824 */ /* 0x000fe200078e02ff */
[-C--:B------:R-:W-:Y:S01]  /*01f0*/  LEA.HI.X.SX32 R15, R15, R3.reuse, 0x1, P3 ;  /* 0x000000030f0f7211 */ /* 0x080fe200018f0eff */
[----:B------:R-:W-:Y:S01]  /*0200*/  IMAD R35, R69, 0xf, RZ ;  /* 0x0000000f45237824 */ /* 0x000fe200078e02ff */
[-C--:B------:R-:W-:Y:S01]  /*0210*/  IADD3 R18, P1, R19, R2.reuse, RZ ;  /* 0x0000000213127210 */ /* 0x080fe20007f3e0ff */
[----:B------:R-:W-:Y:S01]  /*0220*/  IMAD.SHL.U32 R37, R69, 0x10, RZ ;  /* 0x0000001045257824 */ /* 0x000fe200078e00ff */
[-C--:B------:R-:W-:Y:S01]  /*0230*/  IADD3 R20, P0, R21, R2.reuse, RZ ;  /* 0x0000000215147210 */ /* 0x080fe20007f1e0ff */
[----:B------:R-:W-:Y:S01]  /*0240*/  IMAD R39, R69, 0x11, RZ ;  /* 0x0000001145277824 */ /* 0x000fe200078e02ff */
        /* <DEDUP_REMOVED lines=8> */
[-C--:B------:R-:W-:Y:S01]  /*02d0*/  LEA.HI.X.SX32 R17, R17, R3.reuse, 0x1, P2 ;  /* 0x0000000311117211 */ /* 0x080fe200010f0eff */
[----:B------:R-:W-:Y:S01]  /*02e0*/  IMAD R49, R69, 0x16, RZ ;  /* 0x0000001645317824 */ /* 0x000fe200078e02ff */
[-C--:B------:R-:W-:Y:S01]  /*02f0*/  IADD3 R30, P2, R31, R2.reuse, RZ ;  /* 0x000000021f1e7210 */ /* 0x080fe20007f5e0ff */
[----:B------:R-:W-:Y:S01]  /*0300*/  IMAD R51, R69, 0x17, RZ ;  /* 0x0000001745337824 */ /* 0x000fe200078e02ff */
[-C--:B------:R-:W-:Y:S01]  /*0310*/  LEA.HI.X.SX32 R19, R19, R3.reuse, 0x1, P1 ;  /* 0x0000000313137211 */ /* 0x080fe200008f0eff */
        /* <DEDUP_REMOVED lines=9> */
[----:B------:R-:W-:Y:S01]  /*03b0*/  LEA.HI.X.SX32 R29, R29, R3, 0x1, P3 ;  /* 0x000000031d1d7211 */ /* 0x000fe200018f0eff */
[----:B------:R-:W-:Y:S01]  /*03c0*/  IMAD R63, R69, 0x1d, RZ ;  /* 0x0000001d453f7824 */ /* 0x000fe200078e02ff */
[-C--:B------:R-:W-:Y:S01]  /*03d0*/  IADD3 R32, P1, R33, R2.reuse, RZ ;  /* 0x0000000221207210 */ /* 0x080fe20007f3e0ff */
[----:B------:R-:W-:Y:S01]  /*03e0*/  IMAD R65, R69, 0x1e, RZ ;  /* 0x0000001e45417824 */ /* 0x000fe200078e02ff */
[-C--:B------:R-:W-:Y:S01]  /*03f0*/  IADD3 R34, P0, R35, R2.reuse, RZ ;  /* 0x0000000223227210 */ /* 0x080fe20007f1e0ff */
[----:B------:R-:W-:Y:S01]  /*0400*/  IMAD R67, R69, 0x1f, RZ ;  /* 0x0000001f45437824 */ /* 0x000fe200078e02ff */
[-C--:B------:R-:W-:Y:S01]  /*0410*/  IADD3 R36, P6, R37, R2.reuse, RZ ;  /* 0x0000000225247210 */ /* 0x080fe20007fde0ff */
[----:B------:R-:W-:Y:S01]  /*0420*/  IMAD.SHL.U32 R5, R69, 0x2, RZ ;  /* 0x0000000245057824 */ /* 0x000fe200078e00ff */
[-C--:B------:R-:W-:Y:S01]  /*0430*/  IADD3 R38, P5, R39, R2.reuse, RZ ;  /* 0x0000000227267210 */ /* 0x080fe20007fbe0ff */
[----:B------:R-:W-:Y:S01]  /*0440*/  IMAD R7, R69, 0x3, RZ ;  /* 0x0000000345077824 */ /* 0x000fe200078e02ff */
[-C--:B------:R-:W-:Y:S01]  /*0450*/  IADD3 R40, P4, R41, R2.reuse, RZ ;  /* 0x0000000229287210 */ /* 0x080fe20007f9e0ff */
[----:B------:R0:W2:Y:S01]  /*0460*/  LDG.E.U8 R0, desc[UR18][R2.64] ;  /* 0x0000001202007981 */ /* 0x0000a2000c1e1100 */
[----:B------:R-:W-:-:S02]  /*0470*/  IADD3 R42, P3, R43, R2, RZ ;  /* 0x000000022b2a7210 */ /* 0x000fc40007f7e0ff */
[-C--:B------:R-:W-:Y:S01]  /*0480*/  LEA.HI.X.SX32 R31, R31, R3.reuse, 0x1, P2 ;  /* 0x000000031f1f7211 */ /* 0x080fe200010f0eff */
[----:B------:R-:W3:Y:S01]  /*0490*/  LDG.E.U8 R12, desc[UR18][R12.64] ;  /* 0x000000120c0c7981 */ /* 0x000ee2000c1e1100 */
[----:B------:R-:W-:Y:S02]  /*04a0*/  IADD3 R44, P2, R45, R2, RZ ;  /* 0x000000022d2c7210 */ /* 0x000fe40007f5e0ff */
[-C--:B------:R-:W-:Y:S01]  /*04b0*/  LEA.HI.X.SX32 R33, R33, R3.reuse, 0x1, P1 ;  /* 0x0000000321217211 */ /* 0x080fe200008f0eff */
[----:B------:R-:W3:Y:S01]  /*04c0*/  LDG.E.U8 R15, desc[UR18][R14.64] ;  /* 0x000000120e0f7981 */ /* 0x000ee2000c1e1100 */
[-C--:B------:R-:W-:Y:S02]  /*04d0*/  LEA.HI.X.SX32 R35, R35, R3.reuse, 0x1, P0 ;  /* 0x0000000323237211 */ /* 0x080fe400000f0eff */
[-C--:B------:R-:W-:Y:S01]  /*04e0*/  LEA.HI.X.SX32 R37, R37, R3.reuse, 0x1, P6 ;  /* 0x0000000325257211 */ /* 0x080fe200030f0eff */
[----:B------:R-:W4:Y:S01]  /*04f0*/  LDG.E.U8 R16, desc[UR18][R16.64] ;  /* 0x0000001210107981 */ /* 0x000f22000c1e1100 */
[----:B------:R-:W-:-:S02]  /*0500*/  LEA.HI.X.SX32 R39, R39, R3, 0x1, P5 ;  /* 0x0000000327277211 */ /* 0x000fc400028f0eff */
[-C--:B------:R-:W-:Y:S01]  /*0510*/  LEA.HI.X.SX32 R41, R41, R3.reuse, 0x1, P4 ;  /* 0x0000000329297211 */ /* 0x080fe200020f0eff */
[----:B------:R-:W4:Y:S01]  /*0520*/  LDG.E.U8 R19, desc[UR18][R18.64] ;  /* 0x0000001212137981 */ /* 0x000f22000c1e1100 */
[----:B------:R-:W-:Y:S02]  /*0530*/  LEA.HI.X.SX32 R43, R43, R3, 0x1, P3 ;  /* 0x000000032b2b7211 */ /* 0x000fe400018f0eff */
[-C--:B------:R-:W-:Y:S01]  /*0540*/  IADD3 R46, P1, R47, R2.reuse, RZ ;  /* 0x000000022f2e7210 */ /* 0x080fe20007f3e0ff */
[----:B------:R-:W5:Y:S01]  /*0550*/  LDG.E.U8 R20, desc[UR18][R20.64] ;  /* 0x0000001214147981 */ /* 0x000f62000c1e1100 */
[-C--:B------:R-:W-:Y:S02]  /*0560*/  IADD3 R48, P0, R49, R2.reuse, RZ ;  /* 0x0000000231307210 */ /* 0x080fe40007f1e0ff */
[-C--:B------:R-:W-:Y:S01]  /*0570*/  IADD3 R50, P6, R51, R2.reuse, RZ ;  /* 0x0000000233327210 */ /* 0x080fe20007fde0ff */
[----:B------:R-:W5:Y:S01]  /*0580*/  LDG.E.U8 R23, desc[UR18][R22.64] ;  /* 0x0000001216177981 */ /* 0x000f62000c1e1100 */
[----:B------:R-:W-:-:S02]  /*0590*/  IADD3 R52, P5, R53, R2, RZ ;  /* 0x0000000235347210 */ /* 0x000fc40007fbe0ff */
[-C--:B------:R-:W-:Y:S01]  /*05a0*/  IADD3 R54, P4, R55, R2.reuse, RZ ;  /* 0x0000000237367210 */ /* 0x080fe20007f9e0ff */
[----:B------:R-:W2:Y:S01]  /*05b0*/  LDG.E.U8 R24, desc[UR18][R24.64] ;  /* 0x0000001218187981 */ /* 0x000ea2000c1e1100 */
[-C--:B------:R-:W-:Y:S02]  /*05c0*/  IADD3 R56, P3, R57, R2.reuse, RZ ;  /* 0x0000000239387210 */ /* 0x080fe40007f7e0ff */
[-C--:B------:R-:W-:Y:S01]  /*05d0*/  LEA.HI.X.SX32 R45, R45, R3.reuse, 0x1, P2 ;  /* 0x000000032d2d7211 */ /* 0x080fe200010f0eff */
[----:B------:R-:W2:Y:S01]  /*05e0*/  LDG.E.U8 R27, desc[UR18][R26.64] ;  /* 0x000000121a1b7981 */ /* 0x000ea2000c1e1100 */
[----:B------:R-:W-:Y:S02]  /*05f0*/  IADD3 R58, P2, R59, R2, RZ ;  /* 0x000000023b3a7210 */ /* 0x000fe40007f5e0ff */
[-C--:B------:R-:W-:Y:S01]  /*0600*/  LEA.HI.X.SX32 R47, R47, R3.reuse, 0x1, P1 ;  /* 0x000000032f2f7211 */ /* 0x080fe200008f0eff */
[----:B------:R-:W2:Y:S01]  /*0610*/  LDG.E.U8 R28, desc[UR18][R28.64] ;  /* 0x000000121c1c7981 */ /* 0x000ea2000c1e1100 */
[----:B------:R-:W-:-:S02]  /*0620*/  LEA.HI.X.SX32 R49, R49, R3, 0x1, P0 ;  /* 0x0000000331317211 */ /* 0x000fc400000f0eff */
[-C--:B------:R-:W-:Y:S01]  /*0630*/  LEA.HI.X.SX32 R51, R51, R3.reuse, 0x1, P6 ;  /* 0x0000000333337211 */ /* 0x080fe200030f0eff */
[----:B------:R-:W2:Y:S01]  /*0640*/  LDG.E.U8 R31, desc[UR18][R30.64] ;  /* 0x000000121e1f7981 */ /* 0x000ea2000c1e1100 */
[-C--:B------:R-:W-:Y:S02]  /*0650*/  LEA.HI.X.SX32 R53, R53, R3.reuse, 0x1, P5 ;  /* 0x0000000335357211 */ /* 0x080fe400028f0eff */
[-C--:B------:R-:W-:Y:S01]  /*0660*/  LEA.HI.X.SX32 R55, R55, R3.reuse, 0x1, P4 ;  /* 0x0000000337377211 */ /* 0x080fe200020f0eff */
[----:B------:R-:W2:Y:S01]  /*0670*/  LDG.E.U8 R32, desc[UR18][R32.64] ;  /* 0x0000001220207981 */ /* 0x000ea2000c1e1100 */
[----:B------:R-:W-:Y:S02]  /*0680*/  LEA.HI.X.SX32 R57, R57, R3, 0x1, P3 ;  /* 0x0000000339397211 */ /* 0x000fe400018f0eff */
[-C--:B------:R-:W-:Y:S01]  /*0690*/  IADD3 R60, P1, R61, R2.reuse, RZ ;  /* 0x000000023d3c7210 */ /* 0x080fe20007f3e0ff */
[----:B------:R-:W2:Y:S01]  /*06a0*/  LDG.E.U8 R35, desc[UR18][R34.64] ;  /* 0x0000001222237981 */ /* 0x000ea2000c1e1100 */
[----:B------:R-:W-:-:S02]  /*06b0*/  IADD3 R62, P0, R63, R2, RZ ;  /* 0x000000023f3e7210 */ /* 0x000fc40007f1e0ff */
[-C--:B------:R-:W-:Y:S01]  /*06c0*/  IADD3 R64, P6, R65, R2.reuse, RZ ;  /* 0x0000000241407210 */ /* 0x080fe20007fde0ff */
[----:B------:R-:W2:Y:S01]  /*06d0*/  LDG.E.U8 R36, desc[UR18][R36.64] ;  /* 0x0000001224247981 */ /* 0x000ea2000c1e1100 */
[-C--:B------:R-:W-:Y:S02]  /*06e0*/  IADD3 R66, P5, R67, R2.reuse, RZ ;  /* 0x0000000243427210 */ /* 0x080fe40007fbe0ff */
[-C--:B------:R-:W-:Y:S01]  /*06f0*/  IADD3 R4, P4, R5, R2.reuse, RZ ;  /* 0x0000000205047210 */ /* 0x080fe20007f9e0ff */
[----:B------:R-:W2:Y:S01]  /*0700*/  LDG.E.U8 R39, desc[UR18][R38.64] ;  /* 0x0000001226277981 */ /* 0x000ea2000c1e1100 */
[----:B------:R-:W-:Y:S02]  /*0710*/  IADD3 R10, P3, R7, R2, RZ ;  /* 0x00000002070a7210 */ /* 0x000fe40007f7e0ff */
[----:B------:R-:W-:Y:S01]  /*0720*/  LEA.HI.X.SX32 R59, R59, R3, 0x1, P2 ;  /* 0x000000033b3b7211 */ /* 0x000fe200010f0eff */
[----:B------:R-:W2:Y:S01]  /*0730*/  LDG.E.U8 R40, desc[UR18][R40.64] ;  /* 0x0000001228287981 */ /* 0x000ea2000c1e1100 */
[----:B0-----:R-:W-:-:S02]  /*0740*/  IADD3 R2, P2, R2, R69, RZ ;  /* 0x0000004502027210 */ /* 0x001fc40007f5e0ff */
[-C--:B------:R-:W-:Y:S01]  /*0750*/  LEA.HI.X.SX32 R61, R61, R3.reuse, 0x1, P1 ;  /* 0x000000033d3d7211 */ /* 0x080fe200008f0eff */
[----:B------:R-:W2:Y:S01]  /*0760*/  LDG.E.U8 R43, desc[UR18][R42.64] ;  /* 0x000000122a2b7981 */ /* 0x000ea2000c1e1100 */
[-C--:B------:R-:W-:Y:S02]  /*0770*/  LEA.HI.X.SX32 R63, R63, R3.reuse, 0x1, P0 ;  /* 0x000000033f3f7211 */ /* 0x080fe400000f0eff */
[-C--:B------:R-:W-:Y:S01]  /*0780*/  LEA.HI.X.SX32 R65, R65, R3.reuse, 0x1, P6 ;  /* 0x0000000341417211 */ /* 0x080fe200030f0eff */
[----:B------:R-:W2:Y:S01]  /*0790*/  LDG.E.U8 R44, desc[UR18][R44.64] ;  /* 0x000000122c2c7981 */ /* 0x000ea2000c1e1100 */
[-C--:B------:R-:W-:Y:S02]  /*07a0*/  LEA.HI.X.SX32 R67, R67, R3.reuse, 0x1, P5 ;  /* 0x0000000343437211 */ /* 0x080fe400028f0eff */
[-C--:B------:R-:W-:Y:S01]  /*07b0*/  LEA.HI.X.SX32 R5, R5, R3.reuse, 0x1, P4 ;  /* 0x0000000305057211 */ /* 0x080fe200020f0eff */
[----:B------:R-:W2:Y:S01]  /*07c0*/  LDG.E.U8 R47, desc[UR18][R46.64] ;  /* 0x000000122e2f7981 */ /* 0x000ea2000c1e1100 */
[----:B------:R-:W-:-:S02]  /*07d0*/  LEA.HI.X.SX32 R11, R7, R3, 0x1, P3 ;  /* 0x00000003070b7211 */ /* 0x000fc400018f0eff */
[----:B------:R-:W-:Y:S01]  /*07e0*/  LEA.HI.X.SX32 R3, R69, R3, 0x1, P2 ;  /* 0x0000000345037211 */ /* 0x000fe200010f0eff */
[----:B------:R0:W2:Y:S04]  /*07f0*/  LDG.E.U8 R4, desc[UR18][R4.64] ;  /* 0x0000001204047981 */ /* 0x0000a8000c1e1100 */
[----:B------:R-:W2:Y:S04]  /*0800*/  LDG.E.U8 R11, desc[UR18][R10.64] ;  /* 0x000000120a0b7981 */ /* 0x000ea8000c1e1100 */
        /* <DEDUP_REMOVED lines=10> */
[----:B------:R-:W2:Y:S01]  /*08b0*/  LDG.E.U8 R67, desc[UR18][R66.64] ;  /* 0x0000001242437981 */ /* 0x000ea2000c1e1100 */
[----:B------:R-:W1:Y:S01]  /*08c0*/  S2UR UR7, SR_CgaCtaId ;  /* 0x00000000000779c3 */ /* 0x000e620000008800 */
[----:B------:R-:W0:Y:S01]  /*08d0*/  S2R R88, SR_TID.X ;  /* 0x0000000000587919 */ /* 0x000e220000002100 */
[----:B------:R-:W-:Y:S01]  /*08e0*/  SHF.R.S32.HI R8, RZ, 0x2, R6 ;  /* 0x00000002ff087819 */ /* 0x000fe20000011406 */
[----:B------:R-:W-:-:S03]  /*08f0*/  VIADD R136, R9, 0x80 ;  /* 0x0000008009887836 */ /* 0x000fc60000000000 */
[----:B------:R-:W-:Y:S01]  /*0900*/  SGXT R8, R8, 0x1 ;  /* 0x000000010808781a */ /* 0x000fe20000000200 */
[----:B------:R-:W-:Y:S01]  /*0910*/  IMAD.SHL.U32 R7, R6, 0x20, RZ ;  /* 0x0000002006077824 */ /* 0x000fe200078e00ff */
[----:B------:R-:W-:Y:S01]  /*0920*/  UMOV UR4, 0x400 ;  /* 0x0000040000047882 */ /* 0x000fe20000000000 */
[----:B------:R-:W-:Y:S02]  /*0930*/  ISETP.GE.AND P0, PT, R136, 0x1, PT ;  /* 0x000000018800780c */ /* 0x000fe40003f06270 */
[----:B------:R-:W-:-:S04]  /*0940*/  LOP3.LUT R8, R8, 0x90, RZ, 0xc0, !PT ;  /* 0x0000009008087812 */ /* 0x000fc800078ec0ff */
[----:B------:R-:W-:Y:S01]  /*0950*/  LOP3.LUT R8, R8, 0xf60, R7, 0xf8, !PT ;  /* 0x00000f6008087812 */ /* 0x000fe200078ef807 */
[----:B-1----:R-:W-:Y:S01]  /*0960*/  ULEA UR7, UR7, UR4, 0x18 ;  /* 0x0000000407077291 */ /* 0x002fe2000f8ec03f */
[----:B------:R-:W-:Y:S01]  /*0970*/  IMAD.MOV.U32 R122, RZ, RZ, 0x3f800000 ;  /* 0x3f800000ff7a7424 */ /* 0x000fe200078e00ff */
[----:B------:R-:W-:Y:S01]  /*0980*/  CS2R R72, SRZ ;  /* 0x0000000000487805 */ /* 0x000fe2000001ff00 */
[----:B0-----:R-:W-:Y:S01]  /*0990*/  IMAD.MOV.U32 R5, RZ, RZ, -0x800000 ;  /* 0xff800000ff057424 */ /* 0x001fe200078e00ff */
[----:B------:R-:W-:Y:S01]  /*09a0*/  CS2R R74, SRZ ;  /* 0x00000000004a7805 */ /* 0x000fe2000001ff00 */
[----:B------:R-:W-:Y:S01]  /*09b0*/  IMAD.MOV.U32 R7, RZ, RZ, -0x800000 ;  /* 0xff800000ff077424 */ /* 0x000fe200078e00ff */
[----:B------:R-:W-:Y:S01]  /*09c0*/  CS2R R76, SRZ ;  /* 0x00000000004c7805 */ /* 0x000fe2000001ff00 */
[C---:B------:R-:W-:Y:S02]  /*09d0*/  IMAD.SHL.U32 R22, R88.reuse, 0x10, RZ ;  /* 0x0000001058167824 */ /* 0x040fe400078e00ff */
[----:B------:R-:W-:Y:S01]  /*09e0*/  IMAD.SHL.U32 R21, R88, 0x40, RZ ;  /* 0x0000004058157824 */ /* 0x000fe200078e00ff */
[----:B------:R-:W-:Y:S01]  /*09f0*/  CS2R R78, SRZ ;  /* 0x00000000004e7805 */ /* 0x000fe2000001ff00 */
[----:B------:R-:W-:Y:S01]  /*0a00*/  IMAD.MOV.U32 R120, RZ, RZ, 0x3f800000 ;  /* 0x3f800000ff787424 */ /* 0x000fe200078e00ff */
[----:B------:R-:W-:Y:S01]  /*0a10*/  CS2R R80, SRZ ;  /* 0x0000000000507805 */ /* 0x000fe2000001ff00 */
[----:B------:R-:W-:Y:S01]  /*0a20*/  IMAD.MOV.U32 R124, RZ, RZ, 0x3f800000 ;  /* 0x3f800000ff7c7424 */ /* 0x000fe200078e00ff */
[----:B------:R-:W-:Y:S01]  /*0a30*/  CS2R R82, SRZ ;  /* 0x0000000000527805 */ /* 0x000fe2000001ff00 */
[----:B------:R-:W-:Y:S01]  /*0a40*/  IMAD.MOV.U32 R126, RZ, RZ, 0x3f800000 ;  /* 0x3f800000ff7e7424 */ /* 0x000fe200078e00ff */
[----:B------:R-:W-:-:S02]  /*0a50*/  CS2R R84, SRZ ;  /* 0x0000000000547805 */ /* 0x000fc4000001ff00 */
[----:B------:R-:W-:Y:S02]  /*0a60*/  CS2R R86, SRZ ;  /* 0x0000000000567805 */ /* 0x000fe4000001ff00 */
[----:B------:R-:W-:Y:S02]  /*0a70*/  CS2R R68, SRZ ;  /* 0x0000000000447805 */ /* 0x000fe4000001ff00 */
[----:B------:R-:W-:Y:S02]  /*0a80*/  CS2R R70, SRZ ;  /* 0x0000000000467805 */ /* 0x000fe4000001ff00 */
[----:B------:R-:W-:Y:S01]  /*0a90*/  LOP3.LUT R22, R22, 0xf0, RZ, 0xc0, !PT ;  /* 0x000000f016167812 */ /* 0x000fe200078ec0ff */
[----:B------:R-:W-:Y:S01]  /*0aa0*/  IMAD.SHL.U32 R98, R6, 0x2, RZ ;  /* 0x0000000206627824 */ /* 0x000fe200078e00ff */
[----:B------:R-:W-:Y:S02]  /*0ab0*/  LOP3.LUT R21, R21, 0x400, RZ, 0xc0, !PT ;  /* 0x0000040015157812 */ /* 0x000fe400078ec0ff */
[----:B---3--:R-:W-:-:S02]  /*0ac0*/  PRMT R12, R12, 0x3340, R15 ;  /* 0x000033400c0c7816 */ /* 0x008fc4000000000f */
[----:B----4-:R-:W-:-:S04]  /*0ad0*/  PRMT R13, R16, 0x3340, R19 ;  /* 0x00003340100d7816 */ /* 0x010fc80000000013 */
[----:B------:R-:W-:Y:S02]  /*0ae0*/  PRMT R13, R12, 0x5410, R13 ;  /* 0x000054100c0d7816 */ /* 0x000fe4000000000d */
[----:B-----5:R-:W-:Y:S02]  /*0af0*/  PRMT R14, R20, 0x3340, R23 ;  /* 0x00003340140e7816 */ /* 0x020fe40000000017 */
[----:B--2---:R-:W-:-:S04]  /*0b00*/  PRMT R27, R24, 0x3340, R27 ;  /* 0x00003340181b7816 */ /* 0x004fc8000000001b */
[----:B------:R-:W-:Y:S02]  /*0b10*/  PRMT R14, R14, 0x5410, R27 ;  /* 0x000054100e0e7816 */ /* 0x000fe4000000001b */
[----:B------:R-:W-:Y:S02]  /*0b20*/  PRMT R15, R28, 0x3340, R31 ;  /* 0x000033401c0f7816 */ /* 0x000fe4000000001f */
[----:B------:R-:W-:-:S04]  /*0b30*/  PRMT R32, R32, 0x3340, R35 ;  /* 0x0000334020207816 */ /* 0x000fc80000000023 */
[----:B------:R-:W-:Y:S02]  /*0b40*/  PRMT R15, R15, 0x5410, R32 ;  /* 0x000054100f0f7816 */ /* 0x000fe40000000020 */
[----:B------:R-:W-:Y:S01]  /*0b50*/  PRMT R36, R36, 0x3340, R39 ;  /* 0x0000334024247816 */ /* 0x000fe20000000027 */
[----:B------:R-:W-:Y:S01]  /*0b60*/  IMAD.SHL.U32 R20, R88, 0x8, RZ ;  /* 0x0000000858147824 */ /* 0x000fe200078e00ff */
[----:B------:R-:W-:Y:S01]  /*0b70*/  PRMT R43, R40, 0x3340, R43 ;  /* 0x00003340282b7816 */ /* 0x000fe2000000002b */
[----:B------:R-:W-:-:S03]  /*0b80*/  IMAD.SHL.U32 R19, R88, 0x4, RZ ;  /* 0x0000000458137824 */ /* 0x000fc600078e00ff */
[----:B------:R-:W-:Y:S02]  /*0b90*/  PRMT R36, R36, 0x5410, R43 ;  /* 0x0000541024247816 */ /* 0x000fe4000000002b */
[----:B------:R-:W-:Y:S02]  /*0ba0*/  PRMT R37, R44, 0x3340, R47 ;  /* 0x000033402c257816 */ /* 0x000fe4000000002f */
[----:B------:R-:W-:Y:S02]  /*0bb0*/  PRMT R11, R4, 0x3340, R11 ;  /* 0x00003340040b7816 */ /* 0x000fe4000000000b */
[----:B------:R-:W-:-:S04]  /*0bc0*/  PRMT R0, R0, 0x3340, R3 ;  /* 0x0000334000007816 */ /* 0x000fc80000000003 */
[----:B------:R-:W-:Y:S02]  /*0bd0*/  PRMT R12, R0, 0x5410, R11 ;  /* 0x00005410000c7816 */ /* 0x000fe4000000000b */
[----:B------:R-:W-:Y:S02]  /*0be0*/  PRMT R48, R48, 0x3340, R51 ;  /* 0x0000334030307816 */ /* 0x000fe40000000033 */
[----:B------:R-:W-:Y:S02]  /*0bf0*/  LOP3.LUT R0, R8, 0x10, RZ, 0x3c, !PT ;  /* 0x0000001008007812 */ /* 0x000fe400078e3cff */
[----:B------:R-:W-:Y:S02]  /*0c00*/  PRMT R37, R37, 0x5410, R48 ;  /* 0x0000541025257816 */ /* 0x000fe40000000030 */
[----:B------:R-:W-:Y:S02]  /*0c10*/  PRMT R38, R52, 0x3340, R55 ;  /* 0x0000334034267816 */ /* 0x000fe40000000037 */
[----:B------:R-:W-:-:S04]  /*0c20*/  PRMT R59, R56, 0x3340, R59 ;  /* 0x00003340383b7816 */ /* 0x000fc8000000003b */
[----:B------:R-:W-:Y:S02]  /*0c30*/  PRMT R38, R38, 0x5410, R59 ;  /* 0x0000541026267816 */ /* 0x000fe4000000003b */
[----:B------:R-:W-:Y:S02]  /*0c40*/  PRMT R39, R60, 0x3340, R63 ;  /* 0x000033403c277816 */ /* 0x000fe4000000003f */
[----:B------:R-:W-:-:S04]  /*0c50*/  PRMT R64, R64, 0x3340, R67 ;  /* 0x0000334040407816 */ /* 0x000fc80000000043 */
[----:B------:R-:W-:Y:S01]  /*0c60*/  PRMT R39, R39, 0x5410, R64 ;  /* 0x0000541027277816 */ /* 0x000fe20000000040 */
[----:B------:R-:W-:Y:S01]  /*0c70*/  STS.128 [R8+UR7], R12 ;  /* 0x0000000c08007988 */ /* 0x000fe20008000c07 */
[----:B------:R-:W-:-:S03]  /*0c80*/  IMAD.MOV.U32 R4, RZ, RZ, -0x800000 ;  /* 0xff800000ff047424 */ /* 0x000fc600078e00ff */
[----:B------:R0:W-:Y:S01]  /*0c90*/  STS.128 [R0+UR7], R36 ;  /* 0x0000002400007988 */ /* 0x0001e20008000c07 */
[----:B------:R-:W-:Y:S01]  /*0ca0*/  IMAD.MOV.U32 R32, RZ, RZ, -0x800000 ;  /* 0xff800000ff207424 */ /* 0x000fe200078e00ff */
[----:B------:R-:W-:Y:S02]  /*0cb0*/  CS2R R56, SRZ ;  /* 0x0000000000387805 */ /* 0x000fe4000001ff00 */
[----:B------:R-:W-:Y:S02]  /*0cc0*/  CS2R R58, SRZ ;  /* 0x00000000003a7805 */ /* 0x000fe4000001ff00 */
[----:B------:R-:W-:Y:S02]  /*0cd0*/  CS2R R60, SRZ ;  /* 0x00000000003c7805 */ /* 0x000fe4000001ff00 */
[----:B------:R-:W-:Y:S02]  /*0ce0*/  CS2R R62, SRZ ;  /* 0x00000000003e7805 */ /* 0x000fe4000001ff00 */
[----:B------:R-:W-:-:S02]  /*0cf0*/  CS2R R64, SRZ ;  /* 0x0000000000407805 */ /* 0x000fc4000001ff00 */
[----:B------:R-:W-:Y:S02]  /*0d00*/  CS2R R66, SRZ ;  /* 0x0000000000427805 */ /* 0x000fe4000001ff00 */
[----:B------:R-:W-:Y:S02]  /*0d10*/  LOP3.LUT R23, R6, 0x7f, RZ, 0xc0, !PT ;  /* 0x0000007f06177812 */ /* 0x000fe400078ec0ff */
[----:B------:R-:W-:Y:S02]  /*0d20*/  LOP3.LUT R20, R20, 0x38, RZ, 0xc0, !PT ;  /* 0x0000003814147812 */ /* 0x000fe400078ec0ff */
[----:B------:R-:W-:Y:S02]  /*0d30*/  LOP3.LUT R19, R19, 0x1c0, RZ, 0xc0, !PT ;  /* 0x000001c013137812 */ /* 0x000fe400078ec0ff */
[----:B0-----:R-:W-:Y:S01]  /*0d40*/  LOP3.LUT R0, R6, 0x60, RZ, 0xc0, !PT ;  /* 0x0000006006007812 */ /* 0x001fe200078ec0ff */
[----:B------:R-:W-:Y:S06]  /*0d50*/  @!P0 BRA `(.L_x_0) ;  /* 0x0000002800188947 */ /* 0x000fec0003800000 */
[C---:B------:R-:W-:Y:S01]  /*0d60*/  LOP3.LUT R4, R6.reuse, 0x1, RZ, 0xc0, !PT ;  /* 0x0000000106047812 */ /* 0x040fe200078ec0ff */
[----:B------:R-:W0:Y:S01]  /*0d70*/  LDC.64 R2, c[0x0][0x250] ;  /* 0x00009400ff027b82 */ /* 0x000e220000000a00 */
[----:B------:R-:W-:Y:S01]  /*0d80*/  LOP3.LUT R5, R6, 0x1c, RZ, 0xc0, !PT ;  /* 0x0000001c06057812 */ /* 0x000fe200078ec0ff */
[----:B------:R-:W-:Y:S01]  /*0d90*/  ULDC UR5, c[0x0][0x258] ;  /* 0x0000960000057ab9 */ /* 0x000fe20000000800 */
[----:B------:R-:W-:Y:S01]  /*0da0*/  SHF.R.U32.HI R18, RZ, 0x2, R6 ;  /* 0x00000002ff127819 */ /* 0x000fe20000011606 */
[----:B------:R-:W-:Y:S01]  /*0db0*/  ULDC.64 UR16, c[0x0][0x260] ;  /* 0x0000980000107ab9 */ /* 0x000fe20000000a00 */
[----:B------:R-:W-:Y:S01]  /*0dc0*/  SHF.R.U32.HI R0, RZ, 0x1, R0 ;  /* 0x00000001ff007819 */ /* 0x000fe20000011600 */
[----:B------:R-:W-:Y:S01]  /*0dd0*/  IMAD R5, R4, 0x2, R5 ;  /* 0x0000000204057824 */ /* 0x000fe200078e0205 */
[----:B------:R-:W-:Y:S01]  /*0de0*/  SHF.R.U32.HI R4, RZ, 0x1, R6 ;  /* 0x00000001ff047819 */ /* 0x000fe20000011606 */
[----:B------:R-:W1:Y:S01]  /*0df0*/  LDC R99, c[0x0][0x268] ;  /* 0x00009a00ff637b82 */ /* 0x000e620000000800 */
[----:B------:R-:W-:Y:S01]  /*0e00*/  SGXT.U32 R18, R18, 0x3 ;  /* 0x000000031212781a */ /* 0x000fe20000000000 */
[----:B------:R-:W-:Y:S01]  /*0e10*/  UIMAD UR4, UR11, UR16, URZ ;  /* 0x000000100b0472a4 */ /* 0x000fe2000f8e023f */
[----:B------:R-:W-:Y:S01]  /*0e20*/  SGXT.U32 R4, R4, 0x1 ;  /* 0x000000010404781a */ /* 0x000fe20000000000 */
[----:B------:R-:W-:Y:S01]  /*0e30*/  ULDC.64 UR8, c[0x0][0x218] ;  /* 0x0000860000087ab9 */ /* 0x000fe20000000a00 */
[----:B------:R-:W-:Y:S01]  /*0e40*/  LOP3.LUT R18, R9, R0, R18, 0xfe, !PT ;  /* 0x0000000009127212 */ /* 0x000fe200078efe12 */
[----:B------:R-:W-:Y:S01]  /*0e50*/  IMAD.MOV.U32 R96, RZ, RZ, 0x5410 ;  /* 0x00005410ff607424 */ /* 0x000fe200078e00ff */
[----:B------:R-:W-:Y:S01]  /*0e60*/  LOP3.LUT R0, R5, R4, RZ, 0xfc, !PT ;  /* 0x0000000405007212 */ /* 0x000fe200078efcff */
[----:B------:R-:W2:Y:S01]  /*0e70*/  LDC.64 R10, c[0x0][0x220] ;  /* 0x00008800ff0a7b82 */ /* 0x000ea20000000a00 */
[----:B------:R-:W-:Y:S01]  /*0e80*/  SHF.R.U32.HI R4, RZ, 0x5, R6 ;  /* 0x00000005ff047819 */ /* 0x000fe20000011606 */
[----:B------:R-:W-:Y:S01]  /*0e90*/  IMAD.MOV.U32 R95, RZ, RZ, 0x7632 ;  /* 0x00007632ff5f7424 */ /* 0x000fe200078e00ff */
[----:B------:R-:W-:Y:S01]  /*0ea0*/  LOP3.LUT P0, RZ, R6, 0x2, RZ, 0xc0, !PT ;  /* 0x0000000206ff7812 */ /* 0x000fe2000780c0ff */
[----:B------:R-:W-:Y:S01]  /*0eb0*/  IMAD.MOV.U32 R130, RZ, RZ, -0x800000 ;  /* 0xff800000ff827424 */ /* 0x000fe200078e00ff */
[----:B------:R-:W-:Y:S01]  /*0ec0*/  SGXT.U32 R4, R4, 0x2 ;  /* 0x000000020404781a */ /* 0x000fe20000000000 */
[----:B------:R-:W-:Y:S01]  /*0ed0*/  IMAD.MOV.U32 R122, RZ, RZ, 0x3f800000 ;  /* 0x3f800000ff7a7424 */ /* 0x000fe200078e00ff */
[----:B------:R-:W-:Y:S01]  /*0ee0*/  LOP3.LUT P6, RZ, R6, 0x1, RZ, 0xc0, !PT ;  /* 0x0000000106ff7812 */ /* 0x000fe200078cc0ff */
[----:B0-----:R-:W-:Y:S01]  /*0ef0*/  IMAD R2, R2, UR11, RZ ;  /* 0x0000000b02027c24 */ /* 0x001fe2000f8e02ff */
[----:B------:R-:W-:Y:S01]  /*0f00*/  LOP3.LUT R6, R6, 0x1f, RZ, 0xc0, !PT ;  /* 0x0000001f06067812 */ /* 0x000fe200078ec0ff */
[----:B------:R-:W-:Y:S01]  /*0f10*/  IMAD R112, R4, R3, RZ ;  /* 0x0000000304707224 */ /* 0x000fe200078e02ff */
[----:B------:R-:W-:Y:S01]  /*0f20*/  LOP3.LUT R98, R98, 0x6, RZ, 0xc0, !PT ;  /* 0x0000000662627812 */ /* 0x000fe200078ec0ff */
[----:B------:R-:W-:Y:S01]  /*0f30*/  IMAD.MOV.U32 R90, RZ, RZ, RZ ;  /* 0x000000ffff5a7224 */ /* 0x000fe200078e00ff */
[----:B------:R-:W-:Y:S01]  /*0f40*/  LOP3.LUT R97, R23, 0x10, RZ, 0x3c, !PT ;  /* 0x0000001017617812 */ /* 0x000fe200078e3cff */
[----:B------:R-:W-:Y:S01]  /*0f50*/  IMAD R5, R6, UR5, RZ ;  /* 0x0000000506057c24 */ /* 0x000fe2000f8e02ff */
[----:B------:R-:W-:Y:S01]  /*0f60*/  USHF.R.S32.HI UR5, URZ, 0x1f, UR4 ;  /* 0x0000001f3f057899 */ /* 0x000fe20008011404 */
[----:B-1----:R-:W-:Y:S01]  /*0f70*/  IMAD R107, R4, R99, RZ ;  /* 0x00000063046b7224 */ /* 0x002fe200078e02ff */
[----:B------:R-:W-:Y:S01]  /*0f80*/  CS2R R72, SRZ ;  /* 0x0000000000487805 */ /* 0x000fe2000001ff00 */
[----:B------:R-:W-:Y:S01]  /*0f90*/  IMAD R114, R3, 0x4, R112 ;  /* 0x0000000403727824 */ /* 0x000fe200078e0270 */
[----:B------:R-:W-:Y:S01]  /*0fa0*/  SHF.R.S32.HI R9, RZ, 0x1f, R5 ;  /* 0x0000001fff097819 */ /* 0x000fe20000011405 */
[----:B------:R-:W-:Y:S01]  /*0fb0*/  IMAD R7, R6, UR17, RZ ;  /* 0x0000001106077c24 */ /* 0x000fe2000f8e02ff */
[--C-:B------:R-:W-:Y:S01]  /*0fc0*/  IADD3 R5, P1, P2, R5, UR8, R2.reuse ;  /* 0x0000000805057c10 */ /* 0x100fe2000fa3e002 */
[----:B------:R-:W-:Y:S01]  /*0fd0*/  IMAD R106, R99, 0x4, R107 ;  /* 0x00000004636a7824 */ /* 0x000fe200078e026b */
[----:B------:R-:W-:Y:S01]  /*0fe0*/  SHF.R.S32.HI R2, RZ, 0x1f, R2 ;  /* 0x0000001fff027819 */ /* 0x000fe20000011402 */
[----:B------:R-:W-:Y:S01]  /*0ff0*/  IMAD R116, R3, 0x4, R114 ;  /* 0x0000000403747824 */ /* 0x000fe200078e0272 */
[----:B--2---:R-:W-:Y:S01]  /*1000*/  IADD3 R103, P3, P4, R7, UR4, R10 ;  /* 0x0000000407677c10 */ /* 0x004fe2000fc7e00a */
[----:B------:R-:W-:Y:S01]  /*1010*/  IMAD R105, R99, 0x4, R106 ;  /* 0x0000000463697824 */ /* 0x000fe200078e026a */
[----:B------:R-:W-:Y:S01]  /*1020*/  SHF.R.S32.HI R6, RZ, 0x1f, R7 ;  /* 0x0000001fff067819 */ /* 0x000fe20000011407 */
[----:B------:R-:W-:Y:S01]  /*1030*/  IMAD R118, R3, 0x4, R116 ;  /* 0x0000000403767824 */ /* 0x000fe200078e0274 */
[----:B------:R-:W-:Y:S01]  /*1040*/  IADD3.X R9, R9, UR9, R2, P1, P2 ;  /* 0x0000000909097c10 */ /* 0x000fe20008fe4402 */
[----:B------:R-:W-:Y:S01]  /*1050*/  IMAD R104, R99, 0x4, R105 ;  /* 0x0000000463687824 */ /* 0x000fe200078e0269 */
[----:B------:R-:W-:Y:S01]  /*1060*/  IADD3.X R6, R6, UR5, R11, P3, P4 ;  /* 0x0000000506067c10 */ /* 0x000fe20009fe840b */
[----:B------:R-:W-:Y:S01]  /*1070*/  IMAD R2, R3, 0x4, R118 ;  /* 0x0000000403027824 */ /* 0x000fe200078e0276 */
[-C--:B------:R-:W-:Y:S01]  /*1080*/  IADD3 R113, P2, R112, R5.reuse, RZ ;  /* 0x0000000570717210 */ /* 0x080fe20007f5e0ff */
[----:B------:R-:W-:Y:S01]  /*1090*/  IMAD R102, R99, 0x4, R104 ;  /* 0x0000000463667824 */ /* 0x000fe200078e0268 */
[----:B------:R-:W-:Y:S01]  /*10a0*/  IADD3 R115, P3, R114, R5, RZ ;  /* 0x0000000572737210 */ /* 0x000fe20007f7e0ff */
[----:B------:R-:W-:Y:S01]  /*10b0*/  IMAD R110, R3, 0x4, R2 ;  /* 0x00000004036e7824 */ /* 0x000fe200078e0202 */
[-C--:B------:R-:W-:Y:S01]  /*10c0*/  LEA.HI.X.SX32 R112, R112, R9.reuse, 0x1, P2 ;  /* 0x0000000970707211 */ /* 0x080fe200010f0eff */
[----:B------:R-:W-:Y:S01]  /*10d0*/  IMAD R101, R99, 0x4, R102 ;  /* 0x0000000463657824 */ /* 0x000fe200078e0266 */
[----:B------:R-:W-:Y:S01]  /*10e0*/  LEA.HI.X.SX32 R114, R114, R9, 0x1, P3 ;  /* 0x0000000972727211 */ /* 0x000fe200018f0eff */
[----:B------:R-:W-:Y:S01]  /*10f0*/  IMAD R4, R3, 0x4, R110 ;  /* 0x0000000403047824 */ /* 0x000fe200078e026e */
[-C--:B------:R-:W-:Y:S01]  /*1100*/  IADD3 R117, P2, R116, R5.reuse, RZ ;  /* 0x0000000574757210 */ /* 0x080fe20007f5e0ff */
[----:B------:R-:W-:Y:S01]  /*1110*/  IMAD R100, R99, 0x4, R101 ;  /* 0x0000000463647824 */ /* 0x000fe200078e0265 */
[----:B------:R-:W-:Y:S01]  /*1120*/  IADD3 R119, P3, R118, R5, RZ ;  /* 0x0000000576777210 */ /* 0x000fe20007f7e0ff */
[----:B------:R-:W-:Y:S01]  /*1130*/  UIADD3 UR4, UR7, 0x1000, URZ ;  /* 0x0000100007047890 */ /* 0x000fe2000fffe03f */
[-C--:B------:R-:W-:Y:S01]  /*1140*/  LEA.HI.X.SX32 R116, R116, R9.reuse, 0x1, P2 ;  /* 0x0000000974747211 */ /* 0x080fe200010f0eff */
[----:B------:R-:W-:Y:S01]  /*1150*/  IMAD R108, R3, 0x4, R4 ;  /* 0x00000004036c7824 */ /* 0x000fe200078e0204 */
[----:B------:R-:W-:Y:S01]  /*1160*/  LEA.HI.X.SX32 R118, R118, R9, 0x1, P3 ;  /* 0x0000000976767211 */ /* 0x000fe200018f0eff */
[----:B------:R-:W-:Y:S01]  /*1170*/  IMAD R99, R99, 0x4, R100 ;  /* 0x0000000463637824 */ /* 0x000fe200078e0264 */
[C---:B------:R-:W-:Y:S01]  /*1180*/  IADD3 R145, P1, R107.reuse, R103, RZ ;  /* 0x000000676b917210 */ /* 0x040fe20007f3e0ff */
[----:B------:R-:W-:Y:S01]  /*1190*/  USHF.R.U32.HI UR4, URZ, 0x4, UR4 ;  /* 0x000000043f047899 */ /* 0x000fe20008011604 */
[-C--:B------:R-:W-:Y:S01]  /*11a0*/  IADD3 R121, P2, R2, R5.reuse, RZ ;  /* 0x0000000502797210 */ /* 0x080fe20007f5e0ff */
[----:B------:R-:W-:Y:S01]  /*11b0*/  USHF.R.U32.HI UR8, URZ, 0x4, UR7 ;  /* 0x000000043f087899 */ /* 0x000fe20008011607 */
[----:B------:R-:W-:Y:S01]  /*11c0*/  IADD3 R123, P3, R110, R5, RZ ;  /* 0x000000056e7b7210 */ /* 0x000fe20007f7e0ff */
[----:B------:R-:W-:Y:S01]  /*11d0*/  USGXT.U32 UR10, UR4, 0xe ;  /* 0x0000000e040a789a */ /* 0x000fe20008000000 */
[-C--:B------:R-:W-:Y:S01]  /*11e0*/  LEA.HI.X.SX32 R111, R2, R9.reuse, 0x1, P2 ;  /* 0x00000009026f7211 */ /* 0x080fe200010f0eff */
[----:B------:R-:W-:Y:S01]  /*11f0*/  USGXT.U32 UR8, UR8, 0xe ;  /* 0x0000000e0808789a */ /* 0x000fe20008000000 */
[----:B------:R-:W-:Y:S01]  /*1200*/  LEA.HI.X.SX32 R110, R110, R9, 0x1, P3 ;  /* 0x000000096e6e7211 */ /* 0x000fe200018f0eff */
[----:B------:R-:W-:Y:S01]  /*1210*/  IMAD.MOV.U32 R120, RZ, RZ, 0x3f800000 ;  /* 0x3f800000ff787424 */ /* 0x000fe200078e00ff */
[-C--:B------:R-:W-:Y:S01]  /*1220*/  LEA.HI.X.SX32 R107, R107, R6.reuse, 0x1, P1 ;  /* 0x000000066b6b7211 */ /* 0x080fe200008f0eff */
[----:B------:R-:W-:Y:S01]  /*1230*/  IMAD.MOV.U32 R124, RZ, RZ, 0x3f800000 ;  /* 0x3f800000ff7c7424 */ /* 0x000fe200078e00ff */
[-C--:B------:R-:W-:Y:S01]  /*1240*/  IADD3 R144, P1, R106, R103.reuse, RZ ;  /* 0x000000676a907210 */ /* 0x080fe20007f3e0ff */
[----:B------:R-:W-:Y:S01]  /*1250*/  IMAD.MOV.U32 R126, RZ, RZ, 0x3f800000 ;  /* 0x3f800000ff7e7424 */ /* 0x000fe200078e00ff */
[-C--:B------:R-:W-:Y:S01]  /*1260*/  IADD3 R143, P2, R105, R103.reuse, RZ ;  /* 0x00000067698f7210 */ /* 0x080fe20007f5e0ff */
[----:B------:R-:W-:Y:S01]  /*1270*/  IMAD.MOV.U32 R129, RZ, RZ, -0x800000 ;  /* 0xff800000ff817424 */ /* 0x000fe200078e00ff */
[----:B------:R-:W-:Y:S01]  /*1280*/  IADD3 R142, P3, R104, R103, RZ ;  /* 0x00000067688e7210 */ /* 0x000fe20007f7e0ff */
[----:B------:R-:W-:Y:S01]  /*1290*/  IMAD.MOV.U32 R128, RZ, RZ, -0x800000 ;  /* 0xff800000ff807424 */ /* 0x000fe200078e00ff */
[----:B------:R-:W-:Y:S01]  /*12a0*/  IADD3 R125, P4, R4, R5, RZ ;  /* 0x00000005047d7210 */ /* 0x000fe20007f9e0ff */
[----:B------:R-:W-:Y:S01]  /*12b0*/  IMAD.MOV.U32 R2, RZ, RZ, -0x800000 ;  /* 0xff800000ff027424 */ /* 0x000fe200078e00ff */
[----:B------:R-:W-:-:S02]  /*12c0*/  LEA.HI.X.SX32 R106, R106, R6, 0x1, P1 ;  /* 0x000000066a6a7211 */ /* 0x000fc400008f0eff */
[----:B------:R-:W-:Y:S02]  /*12d0*/  CS2R R74, SRZ ;  /* 0x00000000004a7805 */ /* 0x000fe4000001ff00 */
[-C--:B------:R-:W-:Y:S02]  /*12e0*/  LEA.HI.X.SX32 R105, R105, R6.reuse, 0x1, P2 ;  /* 0x0000000669697211 */ /* 0x080fe400010f0eff */
[----:B------:R-:W-:Y:S02]  /*12f0*/  CS2R R76, SRZ ;  /* 0x00000000004c7805 */ /* 0x000fe4000001ff00 */
[----:B------:R-:W-:Y:S02]  /*1300*/  LEA.HI.X.SX32 R104, R104, R6, 0x1, P3 ;  /* 0x0000000668687211 */ /* 0x000fe400018f0eff */
[----:B------:R-:W-:Y:S02]  /*1310*/  CS2R R78, SRZ ;  /* 0x00000000004e7805 */ /* 0x000fe4000001ff00 */
[----:B------:R-:W-:-:S02]  /*1320*/  LEA.HI.X.SX32 R109, R4, R9, 0x1, P4 ;  /* 0x00000009046d7211 */ /* 0x000fc400020f0eff */
[----:B------:R-:W-:Y:S02]  /*1330*/  CS2R R80, SRZ ;  /* 0x0000000000507805 */ /* 0x000fe4000001ff00 */
[-C--:B------:R-:W-:Y:S02]  /*1340*/  IADD3 R141, P1, R102, R103.reuse, RZ ;  /* 0x00000067668d7210 */ /* 0x080fe40007f3e0ff */
[----:B------:R-:W-:Y:S02]  /*1350*/  CS2R R82, SRZ ;  /* 0x0000000000527805 */ /* 0x000fe4000001ff00 */
[-C--:B------:R-:W-:Y:S02]  /*1360*/  IADD3 R140, P2, R101, R103.reuse, RZ ;  /* 0x00000067658c7210 */ /* 0x080fe40007f5e0ff */
[----:B------:R-:W-:Y:S02]  /*1370*/  CS2R R84, SRZ ;  /* 0x0000000000547805 */ /* 0x000fe4000001ff00 */
[----:B------:R-:W-:-:S02]  /*1380*/  IADD3 R138, P3, R100, R103, RZ ;  /* 0x00000067648a7210 */ /* 0x000fc40007f7e0ff */
[----:B------:R-:W-:Y:S02]  /*1390*/  CS2R R86, SRZ ;  /* 0x0000000000567805 */ /* 0x000fe4000001ff00 */
[C---:B------:R-:W-:Y:S02]  /*13a0*/  IADD3 R127, P5, R108.reuse, R5, RZ ;  /* 0x000000056c7f7210 */ /* 0x040fe40007fbe0ff */
[----:B------:R-:W-:Y:S02]  /*13b0*/  CS2R R56, SRZ ;  /* 0x0000000000387805 */ /* 0x000fe4000001ff00 */
[----:B------:R-:W-:Y:S02]  /*13c0*/  IADD3 R103, P4, R99, R103, RZ ;  /* 0x0000006763677210 */ /* 0x000fe40007f9e0ff */
[----:B------:R-:W-:Y:S02]  /*13d0*/  CS2R R58, SRZ ;  /* 0x00000000003a7805 */ /* 0x000fe4000001ff00 */
[----:B------:R-:W-:-:S02]  /*13e0*/  LEA.HI.X.SX32 R108, R108, R9, 0x1, P5 ;  /* 0x000000096c6c7211 */ /* 0x000fc400028f0eff */
[----:B------:R-:W-:Y:S02]  /*13f0*/  CS2R R60, SRZ ;  /* 0x00000000003c7805 */ /* 0x000fe4000001ff00 */
[-C--:B------:R-:W-:Y:S02]  /*1400*/  LEA.HI.X.SX32 R102, R102, R6.reuse, 0x1, P1 ;  /* 0x0000000666667211 */ /* 0x080fe400008f0eff */
[----:B------:R-:W-:Y:S02]  /*1410*/  CS2R R62, SRZ ;  /* 0x00000000003e7805 */ /* 0x000fe4000001ff00 */
[-C--:B------:R-:W-:Y:S02]  /*1420*/  LEA.HI.X.SX32 R101, R101, R6.reuse, 0x1, P2 ;  /* 0x0000000665657211 */ /* 0x080fe400010f0eff */
[----:B------:R-:W-:Y:S02]  /*1430*/  CS2R R64, SRZ ;  /* 0x0000000000407805 */ /* 0x000fe4000001ff00 */
[----:B------:R-:W-:-:S02]  /*1440*/  LEA.HI.X.SX32 R100, R100, R6, 0x1, P3 ;  /* 0x0000000664647211 */ /* 0x000fc400018f0eff */
[----:B------:R-:W-:Y:S02]  /*1450*/  CS2R R66, SRZ ;  /* 0x0000000000427805 */ /* 0x000fe4000001ff00 */
[----:B------:R-:W-:Y:S02]  /*1460*/  LEA.HI.X.SX32 R99, R99, R6, 0x1, P4 ;  /* 0x0000000663637211 */ /* 0x000fe400020f0eff */
[----:B------:R-:W-:Y:S02]  /*1470*/  CS2R R68, SRZ ;  /* 0x0000000000447805 */ /* 0x000fe4000001ff00 */
[----:B------:R-:W-:Y:S02]  /*1480*/  CS2R R70, SRZ ;  /* 0x0000000000467805 */ /* 0x000fe4000001ff00 */
[----:B------:R-:W-:Y:S01]  /*1490*/  SEL R96, R96, 0x1054, !P0 ;  /* 0x0000105460607807 */ /* 0x000fe20004000000 */
[----:B------:R-:W-:Y:S01]  /*14a0*/  UMOV UR12, 0xffffff80 ;  /* 0xffffff80000c7882 */ /* 0x000fe20000000000 */
[----:B------:R-:W-:Y:S01]  /*14b0*/  SEL R95, R95, 0x3276, !P0 ;  /* 0x000032765f5f7807 */ /* 0x000fe20004000000 */
[----:B------:R-:W-:Y:S01]  /*14c0*/  UMOV UR13, 0x3fffffef ;  /* 0x3fffffef000d7882 */ /* 0x000fe20000000000 */
[C---:B------:R-:W-:Y:S01]  /*14d0*/  LOP3.LUT R94, R18.reuse, 0x48, RZ, 0xfc, !PT ;  /* 0x00000048125e7812 */ /* 0x040fe200078efcff */
[----:B------:R-:W-:Y:S01]  /*14e0*/  UMOV UR9, URZ ;  /* 0x0000003f00097c82 */ /* 0x000fe20008000000 */
[C---:B------:R-:W-:Y:S01]  /*14f0*/  LOP3.LUT R93, R18.reuse, 0x40, RZ, 0xfc, !PT ;  /* 0x00000040125d7812 */ /* 0x040fe200078efcff */
[----:B------:R-:W-:Y:S01]  /*1500*/  UMOV UR5, URZ ;  /* 0x0000003f00057c82 */ /* 0x000fe20008000000 */
[----:B------:R-:W-:Y:S01]  /*1510*/  LOP3.LUT R92, R18, 0x8, RZ, 0xfc, !PT ;  /* 0x00000008125c7812 */ /* 0x000fe200078efcff */
[----:B------:R-:W-:Y:S01]  /*1520*/  UMOV UR6, URZ ;  /* 0x0000003f00067c82 */ /* 0x000fe20008000000 */
[----:B------:R-:W-:Y:S01]  /*1530*/  LOP3.LUT R91, R0, 0x1, RZ, 0x3c, !PT ;  /* 0x00000001005b7812 */ /* 0x000fe200078e3cff */
[----:B------:R-:W-:Y:S01]  /*1540*/  UIADD3.64 UR12, UR8, -UR12, URZ ;  /* 0x8000000c080c7297 */ /* 0x000fe2000fffe03f */
[----:B------:R-:W-:Y:S01]  /*1550*/  UMOV UR4, URZ ;  /* 0x0000003f00047c82 */ /* 0x000fe20008000000 */
[----:B------:R-:W-:Y:S01]  /*1560*/  ULDC UR16, c[0x0][0x238] ;  /* 0x00008e0000107ab9 */ /* 0x000fe20000000800 */
[----:B------:R-:W-:Y:S01]  /*1570*/  UMOV UR22, UR10 ;  /* 0x0000000a00167c82 */ /* 0x000fe20008000000 */
[----:B------:R-:W-:-:S08]  /*1580*/  UMOV UR23, 0xc0000010 ;  /* 0xc000001000177882 */ /* 0x000fd00000000000 */
.L_x_1:
[----:B------:R-:W-:Y:S02]  /*1590*/  SHF.R.S32.HI R25, RZ, 0x1f, R90 ;  /* 0x0000001fff197819 */ /* 0x000fe4000001145a */
[C---:B------:R-:W-:Y:S02]  /*15a0*/  IADD3 R14, P0, R90.reuse, R113, RZ ;  /* 0x000000715a0e7210 */ /* 0x040fe40007f1e0ff */
[----:B------:R-:W-:-:S03]  /*15b0*/  IADD3 R16, P1, R90, R115, RZ ;  /* 0x000000735a107210 */ /* 0x000fc60007f3e0ff */
[C---:B------:R-:W-:Y:S01]  /*15c0*/  IMAD.X R15, R25.reuse, 0x1, R112, P0 ;  /* 0x00000001190f7824 */ /* 0x040fe200000e0670 */
[C---:B------:R-:W-:Y:S01]  /*15d0*/  IADD3 R8, P0, R90.reuse, R117, RZ ;  /* 0x000000755a087210 */ /* 0x040fe20007f1e0ff */
[C---:B------:R-:W-:Y:S01]  /*15e0*/  IMAD.X R17, R25.reuse, 0x1, R114, P1 ;  /* 0x0000000119117824 */ /* 0x040fe200008e0672 */
[C---:B------:R-:W-:Y:S02]  /*15f0*/  IADD3 R4, P1, R90.reuse, R119, RZ ;  /* 0x000000775a047210 */ /* 0x040fe40007f3e0ff */
[----:B------:R0:W2:Y:S01]  /*1600*/  LDG.E.U8 R24, desc[UR18][R14.64] ;  /* 0x000000120e187981 */ /* 0x0000a2000c1e1100 */
[C---:B------:R-:W-:Y:S01]  /*1610*/  IMAD.X R9, R25.reuse, 0x1, R116, P0 ;  /* 0x0000000119097824 */ /* 0x040fe200000e0674 */
[C---:B------:R-:W-:Y:S01]  /*1620*/  IADD3 R6, P0, R90.reuse, R121, RZ ;  /* 0x000000795a067210 */ /* 0x040fe20007f1e0ff */
[C---:B------:R-:W-:Y:S01]  /*1630*/  IMAD.X R5, R25.reuse, 0x1, R118, P1 ;  /* 0x0000000119057824 */ /* 0x040fe200008e0676 */
[C---:B------:R-:W-:Y:S01]  /*1640*/  IADD3 R12, P2, R90.reuse, R125, RZ ;  /* 0x0000007d5a0c7210 */ /* 0x040fe20007f5e0ff */
[----:B------:R-:W3:Y:S01]  /*1650*/  LDG.E.U8 R16, desc[UR18][R16.64] ;  /* 0x0000001210107981 */ /* 0x000ee2000c1e1100 */
[----:B------:R-:W-:Y:S01]  /*1660*/  IADD3 R10, P1, R90, R123, RZ ;  /* 0x0000007b5a0a7210 */ /* 0x000fe20007f3e0ff */
[----:B------:R-:W-:-:S02]  /*1670*/  IMAD.X R7, R25, 0x1, R111, P0 ;  /* 0x0000000119077824 */ /* 0x000fc400000e066f */
[----:B------:R-:W4:Y:S01]  /*1680*/  LDG.E.U8 R8, desc[UR18][R8.64] ;  /* 0x0000001208087981 */ /* 0x000f22000c1e1100 */
[----:B0-----:R-:W-:Y:S01]  /*1690*/  IADD3 R14, P0, R90, R127, RZ ;  /* 0x0000007f5a0e7210 */ /* 0x001fe20007f1e0ff */
[C---:B------:R-:W-:Y:S02]  /*16a0*/  IMAD.X R13, R25.reuse, 0x1, R109, P2 ;  /* 0x00000001190d7824 */ /* 0x040fe400010e066d */
[C---:B------:R-:W-:Y:S01]  /*16b0*/  IMAD.X R11, R25.reuse, 0x1, R110, P1 ;  /* 0x00000001190b7824 */ /* 0x040fe200008e066e */
[----:B------:R-:W5:Y:S01]  /*16c0*/  LDG.E.U8 R6, desc[UR18][R6.64] ;  /* 0x0000001206067981 */ /* 0x000f62000c1e1100 */
[----:B------:R-:W-:-:S03]  /*16d0*/  IMAD.X R15, R25, 0x1, R108, P0 ;  /* 0x00000001190f7824 */ /* 0x000fc600000e066c */
[----:B------:R-:W3:Y:S04]  /*16e0*/  LDG.E.U8 R12, desc[UR18][R12.64] ;  /* 0x000000120c0c7981 */ /* 0x000ee8000c1e1100 */
[----:B------:R-:W3:Y:S04]  /*16f0*/  LDG.E.U8 R4, desc[UR18][R4.64] ;  /* 0x0000001204047981 */ /* 0x000ee8000c1e1100 */
[----:B------:R-:W3:Y:S04]  /*1700*/  LDG.E.U8 R10, desc[UR18][R10.64] ;  /* 0x000000120a0a7981 */ /* 0x000ee8000c1e1100 */
[----:B------:R-:W3:Y:S01]  /*1710*/  LDG.E.U8 R14, desc[UR18][R14.64] ;  /* 0x000000120e0e7981 */ /* 0x000ee2000c1e1100 */
[----:B------:R-:W-:Y:S06]  /*1720*/  BAR.SYNC.DEFER_BLOCKING 0x0 ;  /* 0x0000000000007b1d */ /* 0x000fec0000010000 */
[----:B------:R-:W-:Y:S01]  /*1730*/  UMOV UR20, UR8 ;  /* 0x0000000800147c82 */ /* 0x000fe20008000000 */
[----:B------:R-:W-:Y:S01]  /*1740*/  UMOV UR21, 0xc0000010 ;  /* 0xc000001000157882 */ /* 0x000fe20000000000 */
[----:B------:R-:W-:Y:S01]  /*1750*/  UMOV UR14, UR22 ;  /* 0x00000016000e7c82 */ /* 0x000fe20008000000 */
[----:B------:R-:W-:Y:S01]  /*1760*/  UMOV UR15, UR23 ;  /* 0x00000017000f7c82 */ /* 0x000fe20008000000 */
[----:B------:R-:W-:-:S04]  /*1770*/  IADD3 R133, P0, R98, UR5, RZ ;  /* 0x0000000562857c10 */ /* 0x000fc8000ff1e0ff */
[----:B------:R-:W-:Y:S01]  /*1780*/  IADD3 R131, P1, R133, 0x9, RZ ;  /* 0x0000000985837810 */ /* 0x000fe20007f3e0ff */
[----:B------:R-:W-:-:S04]  /*1790*/  IMAD.X R147, RZ, RZ, UR6, P0 ;  /* 0x00000006ff937e24 */ /* 0x000fc800080e06ff */
[--C-:B------:R-:W-:Y:S01]  /*17a0*/  IMAD.X R146, RZ, RZ, R147.reuse, P1 ;  /* 0x000000ffff927224 */ /* 0x100fe200008e0693 */
[CC--:B------:R-:W-:Y:S02]  /*17b0*/  ISETP.GT.U32.AND P1, PT, R133.reuse, R92.reuse, PT ;  /* 0x0000005c8500720c */ /* 0x0c0fe40003f24070 */
[----:B------:R-:W-:Y:S02]  /*17c0*/  IADD3 R135, P4, R133, 0x10, RZ ;  /* 0x0000001085877810 */ /* 0x000fe40007f9e0ff */
[----:B------:R-:W-:Y:S02]  /*17d0*/  ISETP.GT.U32.AND.EX P1, PT, R147, RZ, PT, P1 ;  /* 0x000000ff9300720c */ /* 0x000fe40003f24110 */
[-C--:B------:R-:W-:Y:S01]  /*17e0*/  ISETP.GE.U32.AND P0, PT, R133, R92.reuse, PT ;  /* 0x0000005c8500720c */ /* 0x080fe20003f06070 */
[----:B------:R-:W-:Y:S01]  /*17f0*/  IMAD.X R148, RZ, RZ, R147, P4 ;  /* 0x000000ffff947224 */ /* 0x000fe200020e0693 */
[----:B------:R-:W-:Y:S02]  /*1800*/  ISETP.GT.U32.AND P5, PT, R131, R92, PT ;  /* 0x0000005c8300720c */ /* 0x000fe40003fa4070 */
[----:B------:R-:W-:-:S02]  /*1810*/  ISETP.GT.U32.AND P2, PT, R133, R18, PT ;  /* 0x000000128500720c */ /* 0x000fc40003f44070 */
[C---:B------:R-:W-:Y:S02]  /*1820*/  ISETP.GE.U32.AND.EX P0, PT, R147.reuse, RZ, PT, P0 ;  /* 0x000000ff9300720c */ /* 0x040fe40003f06100 */
[----:B------:R-:W-:Y:S02]  /*1830*/  ISETP.GT.U32.AND.EX P5, PT, R146, RZ, PT, P5 ;  /* 0x000000ff9200720c */ /* 0x000fe40003fa4150 */
[----:B------:R-:W-:Y:S02]  /*1840*/  ISETP.GT.U32.AND.EX P2, PT, R147, RZ, PT, P2 ;  /* 0x000000ff9300720c */ /* 0x000fe40003f44120 */
[----:B------:R-:W-:-:S05]  /*1850*/  IADD3 R137, P4, R133, 0x18, RZ ;  /* 0x0000001885897810 */ /* 0x000fca0007f9e0ff */
[----:B------:R-:W-:Y:S01]  /*1860*/  IMAD.X R150, RZ, RZ, R147, P4 ;  /* 0x000000ffff967224 */ /* 0x000fe200020e0693 */
[----:B------:R-:W-:Y:S01]  /*1870*/  USHF.R.S32.HI UR10, URZ, 0x1f, UR4 ;  /* 0x0000001f3f0a7899 */ /* 0x000fe20008011404 */
[----:B--2---:R0:W-:Y:S04]  /*1880*/  STS.U8 [R23+UR7+0x1000], R24 ;  /* 0x0010001817007988 */ /* 0x0041e80008000007 */
[----:B----4-:R-:W-:Y:S04]  /*1890*/  STS.U8 [R23+UR7+0x1100], R8 ;  /* 0x0011000817007988 */ /* 0x010fe80008000007 */
[----:B-----5:R-:W-:Y:S04]  /*18a0*/  STS.U8 [R23+UR7+0x1200], R6 ;  /* 0x0012000617007988 */ /* 0x020fe80008000007 */
[----:B---3--:R-:W-:Y:S04]  /*18b0*/  STS.U8 [R23+UR7+0x1300], R12 ;  /* 0x0013000c17007988 */ /* 0x008fe80008000007 */
[----:B------:R-:W-:Y:S04]  /*18c0*/  STS.U8 [R97+UR7+0x1080], R16 ;  /* 0x0010801061007988 */ /* 0x000fe80008000007 */
[----:B------:R1:W-:Y:S04]  /*18d0*/  STS.U8 [R97+UR7+0x1180], R4 ;  /* 0x0011800461007988 */ /* 0x0003e80008000007 */
[----:B------:R2:W-:Y:S04]  /*18e0*/  STS.U8 [R97+UR7+0x1280], R10 ;  /* 0x0012800a61007988 */ /* 0x0005e80008000007 */
[----:B------:R3:W-:Y:S01]  /*18f0*/  STS.U8 [R97+UR7+0x1380], R14 ;  /* 0x0013800e61007988 */ /* 0x0007e20008000007 */
[----:B------:R4:W-:Y:S06]  /*1900*/  MEMBAR.ALL.CTA ;  /* 0x0000000000007992 */ /* 0x0009ec0000008000 */
[----:B----4-:R-:W4:Y:S02]  /*1910*/  FENCE.VIEW.ASYNC.S ;  /* 0x00000000000073c6 */ /* 0x010f240000000000 */
[----:B----4-:R-:W-:Y:S06]  /*1920*/  BAR.SYNC.DEFER_BLOCKING 0x0 ;  /* 0x0000000000007b1d */ /* 0x010fec0000010000 */
[----:B0-----:R-:W-:-:S06]  /*1930*/  WARPGROUP.ARRIVE ;  /* 0x00000000000079c5 */ /* 0x001fcc0000000000 */
[----:B------:R-:W-:Y:S04]  /*1940*/  QGMMA.64x32x32.F32.E4M3.E4M3 R40, gdesc[UR20], RZ, !UPT ;  /* 0x00600000142879f3 */ /* 0x000fe8000c7008ff */
[----:B------:R-:W-:Y:S01]  /*1950*/  QGMMA.64x32x32.F32.E4M3.E4M3 R24, gdesc[UR12], RZ, !UPT, gsb0 ;  /* 0x006000000c1879f3 */ /* 0x000fe2000c0008ff */
[----:B-1----:R-:W-:Y:S02]  /*1960*/  IADD3 R4, P3, R145, UR4, RZ ;  /* 0x0000000491047c10 */ /* 0x002fe4000ff7e0ff */
[----:B------:R-:W-:Y:S02]  /*1970*/  WARPGROUP.DEPBAR.LE gsb0, 0x0 ;  /* 0x00008000000079c5 */ /* 0x000fe40000010000 */
[----:B------:R-:W-:Y:S01]  /*1980*/  FMUL R42, R42, UR16 ;  /* 0x000000102a2a7c20 */ /* 0x000fe20008400000 */
[----:B------:R-:W-:Y:S01]  /*1990*/  FMUL R43, R43, UR16 ;  /* 0x000000102b2b7c20 */ /* 0x000fe20008400000 */
[----:B------:R-:W-:-:S03]  /*19a0*/  FMUL R132, R47, UR16 ;  /* 0x000000102f847c20 */ /* 0x000fc60008400000 */
[----:B------:R-:W-:Y:S02]  /*19b0*/  FSEL R42, R42, -INF , !P1 ;  /* 0xff8000002a2a7808 */ /* 0x000fe40004800000 */
[----:B------:R-:W-:Y:S01]  /*19c0*/  ISETP.GT.U32.AND P1, PT, R135, R92, PT ;  /* 0x0000005c8700720c */ /* 0x000fe20003f24070 */
[----:B------:R-:W-:Y:S01]  /*19d0*/  FMUL R5, R50, UR16 ;  /* 0x0000001032057c20 */ /* 0x000fe20008400000 */
[----:B------:R-:W-:Y:S01]  /*19e0*/  FMUL R50, R46, UR16 ;  /* 0x000000102e327c20 */ /* 0x000fe20008400000 */
[----:B------:R-:W-:Y:S02]  /*19f0*/  FSEL R43, R43, -INF , !P0 ;  /* 0xff8000002b2b7808 */ /* 0x000fe40004000000 */
[----:B------:R-:W-:Y:S02]  /*1a00*/  ISETP.GT.U32.AND.EX P1, PT, R148, RZ, PT, P1 ;  /* 0x000000ff9400720c */ /* 0x000fe40003f24110 */
[----:B------:R-:W-:Y:S02]  /*1a10*/  FSEL R132, R132, -INF , !P5 ;  /* 0xff80000084847808 */ /* 0x000fe40006800000 */
[----:B------:R-:W-:-:S02]  /*1a20*/  IADD3 R47, P5, R133, 0x11, RZ ;  /* 0x00000011852f7810 */ /* 0x000fc40007fbe0ff */
[----:B------:R-:W-:Y:S02]  /*1a30*/  FSEL R46, R5, -INF , !P1 ;  /* 0xff800000052e7808 */ /* 0x000fe40004800000 */
[----:B------:R-:W-:Y:S02]  /*1a40*/  FSEL R50, R50, -INF , !P2 ;  /* 0xff80000032327808 */ /* 0x000fe40005000000 */
[----:B------:R-:W-:Y:S01]  /*1a50*/  FMNMX R5, R42, R43, !PT ;  /* 0x0000002b2a057209 */ /* 0x000fe20007800000 */
[----:B------:R-:W-:Y:S01]  /*1a60*/  IMAD.X R149, RZ, RZ, R147, P5 ;  /* 0x000000ffff957224 */ /* 0x000fe200028e0693 */
[----:B------:R-:W-:Y:S02]  /*1a70*/  ISETP.GT.U32.AND P1, PT, R47, R92, PT ;  /* 0x0000005c2f00720c */ /* 0x000fe40003f24070 */
[----:B------:R-:W-:Y:S01]  /*1a80*/  FMNMX R5, R50, R5, !PT ;  /* 0x0000000532057209 */ /* 0x000fe20007800000 */
[----:B------:R-:W-:Y:S01]  /*1a90*/  FMUL R51, R51, UR16 ;  /* 0x0000001033337c20 */ /* 0x000fe20008400000 */
[----:B------:R-:W-:-:S02]  /*1aa0*/  IADD3 R139, P5, R133, 0x19, RZ ;  /* 0x00000019858b7810 */ /* 0x000fc40007fbe0ff */
[-C--:B------:R-:W-:Y:S02]  /*1ab0*/  ISETP.GT.U32.AND P0, PT, R137, R92.reuse, PT ;  /* 0x0000005c8900720c */ /* 0x080fe40003f04070 */
[----:B------:R-:W-:Y:S02]  /*1ac0*/  ISETP.GT.U32.AND.EX P1, PT, R149, RZ, PT, P1 ;  /* 0x000000ff9500720c */ /* 0x000fe40003f24110 */
[----:B------:R-:W-:Y:S01]  /*1ad0*/  FMNMX R5, R132, R5, !PT ;  /* 0x0000000584057209 */ /* 0x000fe20007800000 */
[----:B------:R-:W-:Y:S01]  /*1ae0*/  FMUL R54, R54, UR16 ;  /* 0x0000001036367c20 */ /* 0x000fe20008400000 */
[----:B------:R-:W-:Y:S01]  /*1af0*/  IMAD.X R151, RZ, RZ, R147, P5 ;  /* 0x000000ffff977224 */ /* 0x000fe200028e0693 */
[----:B------:R-:W-:Y:S02]  /*1b00*/  ISETP.GT.U32.AND.EX P0, PT, R150, RZ, PT, P0 ;  /* 0x000000ff9600720c */ /* 0x000fe40003f04100 */
[----:B------:R-:W-:Y:S02]  /*1b10*/  ISETP.GT.U32.AND P4, PT, R139, R92, PT ;  /* 0x0000005c8b00720c */ /* 0x000fe40003f84070 */
[----:B------:R-:W-:-:S02]  /*1b20*/  FSEL R51, R51, -INF , !P1 ;  /* 0xff80000033337808 */ /* 0x000fc40004800000 */
[----:B------:R-:W-:Y:S01]  /*1b30*/  FMNMX R8, R46, R5, !PT ;  /* 0x000000052e087209 */ /* 0x000fe20007800000 */
[----:B------:R-:W-:Y:S01]  /*1b40*/  FMUL R6, R55, UR16 ;  /* 0x0000001037067c20 */ /* 0x000fe20008400000 */
[----:B------:R-:W-:Y:S02]  /*1b50*/  FSEL R55, R54, -INF , !P0 ;  /* 0xff80000036377808 */ /* 0x000fe40004000000 */
[----:B------:R-:W-:Y:S02]  /*1b60*/  ISETP.GT.U32.AND.EX P4, PT, R151, RZ, PT, P4 ;  /* 0x000000ff9700720c */ /* 0x000fe40003f84140 */
[----:B------:R-:W-:Y:S02]  /*1b70*/  FMNMX R8, R51, R8, !PT ;  /* 0x0000000833087209 */ /* 0x000fe40007800000 */
[----:B------:R-:W-:Y:S02]  /*1b80*/  IADD3 R16, P0, R144, UR4, RZ ;  /* 0x0000000490107c10 */ /* 0x000fe4000ff1e0ff */
[----:B--2---:R-:W-:-:S02]  /*1b90*/  IADD3 R10, P1, R143, UR4, RZ ;  /* 0x000000048f0a7c10 */ /* 0x004fc4000ff3e0ff */
[----:B------:R-:W-:Y:S02]  /*1ba0*/  IADD3.X R5, R107, UR10, RZ, P3, !PT ;  /* 0x0000000a6b057c10 */ /* 0x000fe40009ffe4ff */
[----:B------:R-:W-:Y:S02]  /*1bb0*/  FSEL R54, R6, -INF , !P4 ;  /* 0xff80000006367808 */ /* 0x000fe40006000000 */
[----:B------:R-:W-:Y:S01]  /*1bc0*/  FMNMX R7, R55, R8, !PT ;  /* 0x0000000837077209 */ /* 0x000fe20007800000 */
[----:B------:R0:W2:Y:S01]  /*1bd0*/  LDG.E.U8 R134, desc[UR18][R4.64] ;  /* 0x0000001204867981 */ /* 0x0000a2000c1e1100 */
[----:B------:R-:W-:Y:S02]  /*1be0*/  IADD3.X R17, R106, UR10, RZ, P0, !PT ;  /* 0x0000000a6a117c10 */ /* 0x000fe400087fe4ff */
[----:B------:R-:W-:Y:S02]  /*1bf0*/  IADD3.X R11, R105, UR10, RZ, P1, !PT ;  /* 0x0000000a690b7c10 */ /* 0x000fe40008ffe4ff */
[----:B------:R-:W-:Y:S01]  /*1c00*/  IADD3 R6, P0, R142, UR4, RZ ;  /* 0x000000048e067c10 */ /* 0x000fe2000ff1e0ff */
[----:B------:R-:W4:Y:S01]  /*1c10*/  LDG.E.U8 R16, desc[UR18][R16.64] ;  /* 0x0000001210107981 */ /* 0x000f22000c1e1100 */
[----:B------:R-:W-:-:S02]  /*1c20*/  IADD3 R8, P1, R141, UR4, RZ ;  /* 0x000000048d087c10 */ /* 0x000fc4000ff3e0ff */
[----:B------:R-:W-:Y:S01]  /*1c30*/  FMNMX R152, R54, R7, !PT ;  /* 0x0000000736987209 */ /* 0x000fe20007800000 */
[----:B------:R1:W5:Y:S01]  /*1c40*/  LDG.E.U8 R10, desc[UR18][R10.64] ;  /* 0x000000120a0a7981 */ /* 0x000362000c1e1100 */
[----:B------:R-:W-:Y:S02]  /*1c50*/  IADD3.X R7, R104, UR10, RZ, P0, !PT ;  /* 0x0000000a68077c10 */ /* 0x000fe400087fe4ff */
[----:B---3--:R-:W-:Y:S02]  /*1c60*/  IADD3 R14, P3, R138, UR4, RZ ;  /* 0x000000048a0e7c10 */ /* 0x008fe4000ff7e0ff */
[----:B------:R-:W-:Y:S01]  /*1c70*/  IADD3.X R9, R102, UR10, RZ, P1, !PT ;  /* 0x0000000a66097c10 */ /* 0x000fe20008ffe4ff */
[----:B------:R-:W3:Y:S01]  /*1c80*/  LDG.E.U8 R6, desc[UR18][R6.64] ;  /* 0x0000001206067981 */ /* 0x000ee2000c1e1100 */
[----:B------:R-:W-:Y:S02]  /*1c90*/  IADD3 R12, P0, R140, UR4, RZ ;  /* 0x000000048c0c7c10 */ /* 0x000fe4000ff1e0ff */
[----:B0-----:R-:W-:Y:S01]  /*1ca0*/  IADD3 R4, P1, R103, UR4, RZ ;  /* 0x0000000467047c10 */ /* 0x001fe2000ff3e0ff */
[----:B------:R-:W4:Y:S01]  /*1cb0*/  LDG.E.U8 R8, desc[UR18][R8.64] ;  /* 0x0000001208087981 */ /* 0x000f22000c1e1100 */
[----:B------:R-:W-:-:S02]  /*1cc0*/  IADD3.X R15, R100, UR10, RZ, P3, !PT ;  /* 0x0000000a640f7c10 */ /* 0x000fc40009ffe4ff */
[----:B------:R-:W-:Y:S02]  /*1cd0*/  IADD3.X R13, R101, UR10, RZ, P0, !PT ;  /* 0x0000000a650d7c10 */ /* 0x000fe400087fe4ff */
[----:B------:R-:W-:Y:S01]  /*1ce0*/  IADD3.X R5, R99, UR10, RZ, P1, !PT ;  /* 0x0000000a63057c10 */ /* 0x000fe20008ffe4ff */
[----:B------:R-:W3:Y:S04]  /*1cf0*/  LDG.E.U8 R14, desc[UR18][R14.64] ;  /* 0x000000120e0e7981 */ /* 0x000ee8000c1e1100 */
[----:B------:R-:W3:Y:S04]  /*1d00*/  LDG.E.U8 R12, desc[UR18][R12.64] ;  /* 0x000000120c0c7981 */ /* 0x000ee8000c1e1100 */
[----:B------:R0:W3:Y:S01]  /*1d10*/  LDG.E.U8 R4, desc[UR18][R4.64] ;  /* 0x0000001204047981 */ /* 0x0000e2000c1e1100 */
[----:B------:R-:W-:Y:S01]  /*1d20*/  ISETP.GT.U32.AND P4, PT, R131, R94, PT ;  /* 0x0000005e8300720c */ /* 0x000fe20003f84070 */
[----:B------:R-:W-:Y:S01]  /*1d30*/  FMUL R31, R31, UR16 ;  /* 0x000000101f1f7c20 */ /* 0x000fe20008400000 */
[----:B------:R-:W-:Y:S01]  /*1d40*/  ISETP.GT.U32.AND P5, PT, R131, R18, PT ;  /* 0x000000128300720c */ /* 0x000fe20003fa4070 */
[----:B-1----:R-:W-:Y:S01]  /*1d50*/  FMUL R11, R45, UR16 ;  /* 0x000000102d0b7c20 */ /* 0x002fe20008400000 */
[C---:B------:R-:W-:Y:S01]  /*1d60*/  ISETP.GT.U32.AND.EX P4, PT, R146.reuse, RZ, PT, P4 ;  /* 0x000000ff9200720c */ /* 0x040fe20003f84140 */
[----:B------:R-:W1:Y:S01]  /*1d70*/  SHFL.BFLY PT, R153, R152, 0x2, 0x1f ;  /* 0x0c401f0098997f89 */ /* 0x000e6200000e0000 */
[----:B------:R-:W-:-:S02]  /*1d80*/  ISETP.GT.U32.AND.EX P5, PT, R146, RZ, PT, P5 ;  /* 0x000000ff9200720c */ /* 0x000fc40003fa4150 */
[----:B0-----:R-:W-:Y:S01]  /*1d90*/  FSEL R5, R31, -INF , !P4 ;  /* 0xff8000001f057808 */ /* 0x001fe20006000000 */
[----:B------:R-:W-:Y:S01]  /*1da0*/  FMUL R13, R34, UR16 ;  /* 0x00000010220d7c20 */ /* 0x000fe20008400000 */
[C---:B------:R-:W-:Y:S02]  /*1db0*/  ISETP.GT.U32.AND P4, PT, R135.reuse, R94, PT ;  /* 0x0000005e8700720c */ /* 0x040fe40003f84070 */
[----:B------:R-:W-:Y:S01]  /*1dc0*/  ISETP.GT.U32.AND P3, PT, R135, R18, PT ;  /* 0x000000128700720c */ /* 0x000fe20003f64070 */
[----:B------:R-:W-:Y:S01]  /*1dd0*/  FMUL R9, R48, UR16 ;  /* 0x0000001030097c20 */ /* 0x000fe20008400000 */
[----:B------:R-:W-:Y:S01]  /*1de0*/  FSEL R11, R11, -INF , !P5 ;  /* 0xff8000000b0b7808 */ /* 0x000fe20006800000 */
[----:B------:R-:W-:Y:S01]  /*1df0*/  FMUL R17, R26, UR16 ;  /* 0x000000101a117c20 */ /* 0x000fe20008400000 */
[----:B------:R-:W-:Y:S01]  /*1e00*/  IADD3 R7, P5, R133, 0x8, RZ ;  /* 0x0000000885077810 */ /* 0x000fe20007fbe0ff */
[----:B------:R-:W-:Y:S01]  /*1e10*/  FMUL R15, R30, UR16 ;  /* 0x000000101e0f7c20 */ /* 0x000fe20008400000 */
[----:B------:R-:W-:Y:S01]  /*1e20*/  ISETP.GT.U32.AND.EX P4, PT, R148, RZ, PT, P4 ;  /* 0x000000ff9400720c */ /* 0x000fe20003f84140 */
[----:B------:R-:W-:Y:S01]  /*1e30*/  FMUL R44, R44, UR16 ;  /* 0x000000102c2c7c20 */ /* 0x000fe20008400000 */
[----:B------:R-:W-:Y:S01]  /*1e40*/  ISETP.GT.U32.AND.EX P3, PT, R148, RZ, PT, P3 ;  /* 0x000000ff9400720c */ /* 0x000fe20003f64130 */
[----:B------:R-:W-:Y:S01]  /*1e50*/  IMAD.X R48, RZ, RZ, R147, P5 ;  /* 0x000000ffff307224 */ /* 0x000fe200028e0693 */
[----:B------:R-:W-:Y:S01]  /*1e60*/  FSEL R13, R13, -INF , !P4 ;  /* 0xff8000000d0d7808 */ /* 0x000fe20006000000 */
[----:B------:R-:W-:Y:S01]  /*1e70*/  FMUL R24, R24, UR16 ;  /* 0x0000001018187c20 */ /* 0x000fe20008400000 */
[-C--:B------:R-:W-:Y:S01]  /*1e80*/  ISETP.GT.U32.AND P5, PT, R133, R94.reuse, PT ;  /* 0x0000005e8500720c */ /* 0x080fe20003fa4070 */
[----:B------:R-:W-:Y:S01]  /*1e90*/  FMUL R53, R53, UR16 ;  /* 0x0000001035357c20 */ /* 0x000fe20008400000 */
[-C--:B------:R-:W-:Y:S01]  /*1ea0*/  ISETP.GE.U32.AND P4, PT, R133, R94.reuse, PT ;  /* 0x0000005e8500720c */ /* 0x080fe20003f86070 */
[----:B------:R-:W-:Y:S01]  /*1eb0*/  FMUL R26, R27, UR16 ;  /* 0x000000101b1a7c20 */ /* 0x000fe20008400000 */
[----:B------:R-:W-:Y:S01]  /*1ec0*/  FSEL R9, R9, -INF , !P3 ;  /* 0xff80000009097808 */ /* 0x000fe20005800000 */
[----:B------:R-:W-:Y:S01]  /*1ed0*/  BAR.SYNC.DEFER_BLOCKING 0x0 ;  /* 0x0000000000007b1d */ /* 0x000fe20000010000 */
[----:B------:R-:W-:-:S02]  /*1ee0*/  ISETP.GT.U32.AND P3, PT, R7, R94, PT ;  /* 0x0000005e0700720c */ /* 0x000fc40003f64070 */
[C---:B------:R-:W-:Y:S02]  /*1ef0*/  ISETP.GT.U32.AND.EX P5, PT, R147.reuse, RZ, PT, P5 ;  /* 0x000000ff9300720c */ /* 0x040fe40003fa4150 */
[----:B------:R-:W-:Y:S02]  /*1f00*/  ISETP.GE.U32.AND.EX P4, PT, R147, RZ, PT, P4 ;  /* 0x000000ff9300720c */ /* 0x000fe40003f86140 */
[----:B------:R-:W-:Y:S02]  /*1f10*/  ISETP.GT.U32.AND.EX P3, PT, R48, RZ, PT, P3 ;  /* 0x000000ff3000720c */ /* 0x000fe40003f64130 */
[----:B------:R-:W-:Y:S02]  /*1f20*/  FSEL R17, R17, -INF , !P5 ;  /* 0xff80000011117808 */ /* 0x000fe40006800000 */
[----:B------:R-:W-:Y:S02]  /*1f30*/  FSEL R26, R26, -INF , !P4 ;  /* 0xff8000001a1a7808 */ /* 0x000fe40006000000 */
[----:B------:R-:W-:-:S02]  /*1f40*/  FSEL R15, R15, -INF , !P3 ;  /* 0xff8000000f0f7808 */ /* 0x000fc40005800000 */
[----:B------:R-:W-:Y:S02]  /*1f50*/  FMNMX R34, R17, R26, !PT ;  /* 0x0000001a11227209 */ /* 0x000fe40007800000 */
[----:B-1----:R-:W-:Y:S02]  /*1f60*/  FMNMX R152, R152, R153, !PT ;  /* 0x0000009998987209 */ /* 0x002fe40007800000 */
[----:B------:R-:W-:Y:S02]  /*1f70*/  ISETP.GT.U32.AND P5, PT, R47, R94, PT ;  /* 0x0000005e2f00720c */ /* 0x000fe40003fa4070 */
[----:B------:R-:W-:Y:S01]  /*1f80*/  FMNMX R34, R15, R34, !PT ;  /* 0x000000220f227209 */ /* 0x000fe20007800000 */
[----:B------:R-:W-:Y:S01]  /*1f90*/  FMUL R27, R49, UR16 ;  /* 0x00000010311b7c20 */ /* 0x000fe20008400000 */
[----:B------:R-:W-:Y:S01]  /*1fa0*/  ISETP.GT.U32.AND P3, PT, R47, R18, PT ;  /* 0x000000122f00720c */ /* 0x000fe20003f64070 */
[----:B------:R-:W-:Y:S01]  /*1fb0*/  FMUL R30, R35, UR16 ;  /* 0x00000010231e7c20 */ /* 0x000fe20008400000 */
[----:B------:R-:W-:Y:S01]  /*1fc0*/  ISETP.GT.U32.AND.EX P5, PT, R149, RZ, PT, P5 ;  /* 0x000000ff9500720c */ /* 0x000fe20003fa4150 */
[----:B------:R-:W0:Y:S01]  /*1fd0*/  SHFL.BFLY PT, R49, R152, 0x1, 0x1f ;  /* 0x0c201f0098317f89 */ /* 0x000e2200000e0000 */
[----:B------:R-:W-:-:S02]  /*1fe0*/  ISETP.GT.U32.AND P4, PT, R137, R94, PT ;  /* 0x0000005e8900720c */ /* 0x000fc40003f84070 */
[----:B------:R-:W-:Y:S01]  /*1ff0*/  FMNMX R34, R5, R34, !PT ;  /* 0x0000002205227209 */ /* 0x000fe20007800000 */
[----:B------:R-:W-:Y:S01]  /*2000*/  FMUL R31, R38, UR16 ;  /* 0x00000010261f7c20 */ /* 0x000fe20008400000 */
[----:B------:R-:W-:Y:S02]  /*2010*/  ISETP.GT.U32.AND.EX P3, PT, R149, RZ, PT, P3 ;  /* 0x000000ff9500720c */ /* 0x000fe40003f64130 */
[----:B------:R-:W-:Y:S02]  /*2020*/  FSEL R30, R30, -INF , !P5 ;  /* 0xff8000001e1e7808 */ /* 0x000fe40006800000 */
[----:B------:R-:W-:Y:S02]  /*2030*/  ISETP.GT.U32.AND P5, PT, R139, R94, PT ;  /* 0x0000005e8b00720c */ /* 0x000fe40003fa4070 */
[----:B------:R-:W-:Y:S02]  /*2040*/  ISETP.GT.U32.AND.EX P4, PT, R150, RZ, PT, P4 ;  /* 0x000000ff9600720c */ /* 0x000fe40003f84140 */
[----:B------:R-:W-:Y:S01]  /*2050*/  FMNMX R45, R13, R34, !PT ;  /* 0x000000220d2d7209 */ /* 0x000fe20007800000 */
[----:B------:R-:W-:Y:S01]  /*2060*/  FMUL R35, R39, UR16 ;  /* 0x0000001027237c20 */ /* 0x000fe20008400000 */
[----:B------:R-:W-:-:S02]  /*2070*/  FSEL R27, R27, -INF , !P3 ;  /* 0xff8000001b1b7808 */ /* 0x000fc40005800000 */
[----:B------:R-:W-:Y:S02]  /*2080*/  ISETP.GT.U32.AND P3, PT, R137, R18, PT ;  /* 0x000000128900720c */ /* 0x000fe40003f64070 */
[----:B------:R-:W-:Y:S02]  /*2090*/  ISETP.GT.U32.AND.EX P5, PT, R151, RZ, PT, P5 ;  /* 0x000000ff9700720c */ /* 0x000fe40003fa4150 */
[----:B------:R-:W-:Y:S02]  /*20a0*/  FSEL R31, R31, -INF , !P4 ;  /* 0xff8000001f1f7808 */ /* 0x000fe40006000000 */
[----:B------:R-:W-:Y:S01]  /*20b0*/  FMNMX R38, R30, R45, !PT ;  /* 0x0000002d1e267209 */ /* 0x000fe20007800000 */
[----:B------:R-:W-:Y:S01]  /*20c0*/  FMUL R34, R52, UR16 ;  /* 0x0000001034227c20 */ /* 0x000fe20008400000 */
[----:B------:R-:W-:Y:S02]  /*20d0*/  ISETP.GT.U32.AND.EX P4, PT, R150, RZ, PT, P3 ;  /* 0x000000ff9600720c */ /* 0x000fe40003f84130 */
[----:B------:R-:W-:-:S02]  /*20e0*/  FSEL R35, R35, -INF , !P5 ;  /* 0xff80000023237808 */ /* 0x000fc40006800000 */
[----:B------:R-:W-:Y:S02]  /*20f0*/  FMNMX R38, R31, R38, !PT ;  /* 0x000000261f267209 */ /* 0x000fe40007800000 */
[----:B------:R-:W-:Y:S02]  /*2100*/  FSEL R34, R34, -INF , !P4 ;  /* 0xff80000022227808 */ /* 0x000fe40006000000 */
[C---:B------:R-:W-:Y:S02]  /*2110*/  ISETP.GT.U32.AND P4, PT, R7.reuse, R18, PT ;  /* 0x000000120700720c */ /* 0x040fe40003f84070 */
[----:B------:R-:W-:Y:S02]  /*2120*/  ISETP.GT.U32.AND P5, PT, R7, R93, PT ;  /* 0x0000005d0700720c */ /* 0x000fe40003fa4070 */
[----:B------:R-:W-:Y:S02]  /*2130*/  FMNMX R45, R35, R38, !PT ;  /* 0x00000026232d7209 */ /* 0x000fe40007800000 */
[----:B------:R-:W-:-:S02]  /*2140*/  ISETP.GT.U32.AND.EX P4, PT, R48, RZ, PT, P4 ;  /* 0x000000ff3000720c */ /* 0x000fc40003f84140 */
[----:B------:R-:W-:Y:S02]  /*2150*/  ISETP.GT.U32.AND.EX P5, PT, R48, RZ, PT, P5 ;  /* 0x000000ff3000720c */ /* 0x000fe40003fa4150 */
[----:B------:R-:W1:Y:S01]  /*2160*/  SHFL.BFLY PT, R48, R45, 0x2, 0x1f ;  /* 0x0c401f002d307f89 */ /* 0x000e6200000e0000 */
[----:B0-----:R-:W-:-:S04]  /*2170*/  FMNMX R152, R152, R49, !PT ;  /* 0x0000003198987209 */ /* 0x001fc80007800000 */
[----:B------:R-:W-:Y:S01]  /*2180*/  FMNMX R7, R152, R129, !PT ;  /* 0x0000008198077209 */ /* 0x000fe20007800000 */
[----:B------:R-:W-:Y:S01]  /*2190*/  FMUL R39, R40, UR16 ;  /* 0x0000001028277c20 */ /* 0x000fe20008400000 */
[----:B------:R-:W-:-:S03]  /*21a0*/  ISETP.GE.U32.AND P0, PT, R133, R18, PT ;  /* 0x000000128500720c */ /* 0x000fc60003f06070 */
[----:B------:R-:W-:Y:S01]  /*21b0*/  FADD R42, R42, -R7 ;  /* 0x800000072a2a7221 */ /* 0x000fe20000000000 */
[----:B------:R-:W-:-:S03]  /*21c0*/  ISETP.GE.U32.AND.EX P0, PT, R147, RZ, PT, P0 ;  /* 0x000000ff9300720c */ /* 0x000fc60003f06100 */
[----:B------:R-:W-:Y:S01]  /*21d0*/  FMUL R40, R42, 1.4426950216293334961 ;  /* 0x3fb8aa3b2a287820 */ /* 0x000fe20000400000 */
[----:B------:R-:W-:Y:S01]  /*21e0*/  FMUL R42, R41, UR16 ;  /* 0x00000010292a7c20 */ /* 0x000fe20008400000 */
[----:B------:R-:W-:Y:S01]  /*21f0*/  FSEL R39, R39, -INF , !P2 ;  /* 0xff80000027277808 */ /* 0x000fe20005000000 */
[----:B------:R-:W-:-:S03]  /*2200*/  FMUL R38, R28, UR16 ;  /* 0x000000101c267c20 */ /* 0x000fc60008400000 */
[----:B------:R-:W-:Y:S01]  /*2210*/  FSEL R42, R42, -INF , !P0 ;  /* 0xff8000002a2a7808 */ /* 0x000fe20004000000 */
[--C-:B------:R-:W-:Y:S01]  /*2220*/  FADD R43, R43, -R7.reuse ;  /* 0x800000072b2b7221 */ /* 0x100fe20000000000 */
[----:B------:R-:W-:Y:S01]  /*2230*/  FADD R50, R50, -R7 ;  /* 0x8000000732327221 */ /* 0x000fe20000000000 */
[----:B------:R-:W-:Y:S02]  /*2240*/  FSEL R28, R44, -INF , !P4 ;  /* 0xff8000002c1c7808 */ /* 0x000fe40006000000 */
[----:B-1----:R-:W-:Y:S02]  /*2250*/  FMNMX R49, R45, R48, !PT ;  /* 0x000000302d317209 */ /* 0x002fe40007800000 */
[----:B------:R-:W-:Y:S01]  /*2260*/  FMNMX R45, R39, R42, !PT ;  /* 0x0000002a272d7209 */ /* 0x000fe20007800000 */
[----:B------:R-:W-:Y:S01]  /*2270*/  FMUL R41, R43, 1.4426950216293334961 ;  /* 0x3fb8aa3b2b297820 */ /* 0x000fe20000400000 */
[----:B------:R-:W-:Y:S01]  /*2280*/  ISETP.GT.U32.AND P1, PT, R133, R93, PT ;  /* 0x0000005d8500720c */ /* 0x000fe20003f24070 */
[----:B------:R-:W-:Y:S01]  /*2290*/  FMUL R43, R50, 1.4426950216293334961 ;  /* 0x3fb8aa3b322b7820 */ /* 0x000fe20000400000 */
[----:B------:R-:W-:Y:S01]  /*22a0*/  FMNMX R44, R28, R45, !PT ;  /* 0x0000002d1c2c7209 */ /* 0x000fe20007800000 */
[----:B------:R-:W0:Y:S01]  /*22b0*/  SHFL.BFLY PT, R50, R49, 0x1, 0x1f ;  /* 0x0c201f0031327f89 */ /* 0x000e2200000e0000 */
[----:B------:R-:W-:-:S02]  /*22c0*/  ISETP.GT.U32.AND.EX P1, PT, R147, RZ, PT, P1 ;  /* 0x000000ff9300720c */ /* 0x000fc40003f24110 */
[----:B------:R-:W-:Y:S02]  /*22d0*/  FMNMX R48, R11, R44, !PT ;  /* 0x0000002c0b307209 */ /* 0x000fe40007800000 */
[----:B------:R-:W-:Y:S02]  /*22e0*/  FSEL R24, R24, -INF , !P1 ;  /* 0xff80000018187808 */ /* 0x000fe40004800000 */
[----:B------:R-:W-:Y:S02]  /*22f0*/  ISETP.GT.U32.AND P1, PT, R139, R18, PT ;  /* 0x000000128b00720c */ /* 0x000fe40003f24070 */
[----:B------:R-:W-:Y:S02]  /*2300*/  FMNMX R48, R9, R48, !PT ;  /* 0x0000003009307209 */ /* 0x000fe40007800000 */
[----:B------:R-:W-:Y:S02]  /*2310*/  ISETP.GT.U32.AND P2, PT, R47, R93, PT ;  /* 0x0000005d2f00720c */ /* 0x000fe40003f44070 */
[----:B------:R-:W-:-:S02]  /*2320*/  ISETP.GT.U32.AND.EX P1, PT, R151, RZ, PT, P1 ;  /* 0x000000ff9700720c */ /* 0x000fc40003f24110 */
[----:B------:R-:W-:Y:S01]  /*2330*/  FMNMX R47, R27, R48, !PT ;  /* 0x000000301b2f7209 */ /* 0x000fe20007800000 */
[--C-:B------:R-:W-:Y:S01]  /*2340*/  FADD R132, R132, -R7.reuse ;  /* 0x8000000784847221 */ /* 0x100fe20000000000 */
[--C-:B------:R-:W-:Y:S01]  /*2350*/  FADD R45, R46, -R7.reuse ;  /* 0x800000072e2d7221 */ /* 0x100fe20000000000 */
[----:B------:R-:W-:Y:S02]  /*2360*/  FSEL R46, R53, -INF , !P1 ;  /* 0xff800000352e7808 */ /* 0x000fe40004800000 */
[----:B------:R-:W-:Y:S01]  /*2370*/  FMNMX R47, R34, R47, !PT ;  /* 0x0000002f222f7209 */ /* 0x000fe20007800000 */
[----:B------:R-:W-:Y:S01]  /*2380*/  FMUL R132, R132, 1.4426950216293334961 ;  /* 0x3fb8aa3b84847820 */ /* 0x000fe20000400000 */
[--C-:B------:R-:W-:Y:S02]  /*2390*/  FADD R51, R51, -R7.reuse ;  /* 0x8000000733337221 */ /* 0x100fe40000000000 */
[----:B------:R-:W-:Y:S01]  /*23a0*/  FMNMX R53, R46, R47, !PT ;  /* 0x0000002f2e357209 */ /* 0x000fe20007800000 */
[----:B------:R1:W-:Y:S01]  /*23b0*/  MUFU.EX2 R44, R132 ;  /* 0x00000084002c7308 */ /* 0x0003e20000000800 */
[-C--:B------:R-:W-:Y:S01]  /*23c0*/  ISETP.GE.U32.AND P3, PT, R133, R93.reuse, PT ;  /* 0x0000005d8500720c */ /* 0x080fe20003f66070 */
[----:B------:R-:W-:Y:S01]  /*23d0*/  FMUL R48, R51, 1.4426950216293334961 ;  /* 0x3fb8aa3b33307820 */ /* 0x000fe20000400000 */
[----:B0-----:R-:W-:Y:S01]  /*23e0*/  FMNMX R51, R49, R50, !PT ;  /* 0x0000003231337209 */ /* 0x001fe20007800000 */
[----:B------:R-:W-:Y:S01]  /*23f0*/  FMUL R47, R25, UR16 ;  /* 0x00000010192f7c20 */ /* 0x000fe20008400000 */
[----:B------:R-:W-:Y:S01]  /*2400*/  ISETP.GE.U32.AND.EX P3, PT, R147, RZ, PT, P3 ;  /* 0x000000ff9300720c */ /* 0x000fe20003f66130 */
[----:B------:R-:W-:Y:S01]  /*2410*/  FMUL R50, R32, UR16 ;  /* 0x0000001020327c20 */ /* 0x000fe20008400000 */
[----:B-1----:R-:W0:Y:S01]  /*2420*/  SHFL.BFLY PT, R132, R53, 0x2, 0x1f ;  /* 0x0c401f0035847f89 */ /* 0x002e2200000e0000 */
[--C-:B------:R-:W-:Y:S01]  /*2430*/  FADD R55, R55, -R7.reuse ;  /* 0x8000000737377221 */ /* 0x100fe20000000000 */
[----:B------:R-:W-:Y:S01]  /*2440*/  FADD R54, R54, -R7 ;  /* 0x8000000736367221 */ /* 0x000fe20000000000 */
[----:B------:R-:W-:Y:S01]  /*2450*/  FMNMX R32, R51, R2, !PT ;  /* 0x0000000233207209 */ /* 0x000fe20007800000 */
[----:B------:R-:W-:Y:S01]  /*2460*/  FMUL R49, R29, UR16 ;  /* 0x000000101d317c20 */ /* 0x000fe20008400000 */
[----:B------:R-:W-:-:S02]  /*2470*/  ISETP.GT.U32.AND P4, PT, R131, R93, PT ;  /* 0x0000005d8300720c */ /* 0x000fc40003f84070 */
[----:B------:R-:W-:Y:S01]  /*2480*/  FSEL R29, R47, -INF , !P3 ;  /* 0xff8000002f1d7808 */ /* 0x000fe20005800000 */
[----:B------:R-:W-:Y:S01]  /*2490*/  FMUL R55, R55, 1.4426950216293334961 ;  /* 0x3fb8aa3b37377820 */ /* 0x000fe20000400000 */
[----:B------:R-:W-:Y:S01]  /*24a0*/  FMUL R131, R54, 1.4426950216293334961 ;  /* 0x3fb8aa3b36837820 */ /* 0x000fe20000400000 */
[----:B------:R-:W-:Y:S01]  /*24b0*/  FSEL R38, R38, -INF , !P5 ;  /* 0xff80000026267808 */ /* 0x000fe20006800000 */
[----:B------:R-:W-:Y:S01]  /*24c0*/  FADD R54, R17, -R32 ;  /* 0x8000002011367221 */ /* 0x000fe20000000000 */
[----:B------:R-:W-:Y:S02]  /*24d0*/  ISETP.GT.U32.AND P5, PT, R135, R93, PT ;  /* 0x0000005d8700720c */ /* 0x000fe40003fa4070 */
[----:B------:R-:W-:Y:S02]  /*24e0*/  ISETP.GT.U32.AND.EX P4, PT, R146, RZ, PT, P4 ;  /* 0x000000ff9200720c */ /* 0x000fe40003f84140 */
[----:B------:R-:W-:Y:S01]  /*24f0*/  FMNMX R17, R24, R29, !PT ;  /* 0x0000001d18117209 */ /* 0x000fe20007800000 */
[----:B------:R1:W-:Y:S01]  /*2500*/  MUFU.EX2 R25, R55 ;  /* 0x0000003700197308 */ /* 0x0003e20000000800 */
[----:B------:R-:W-:Y:S01]  /*2510*/  FMUL R51, R33, UR16 ;  /* 0x0000001021337c20 */ /* 0x000fe20008400000 */
[----:B------:R-:W-:-:S02]  /*2520*/  ISETP.GT.U32.AND.EX P5, PT, R148, RZ, PT, P5 ;  /* 0x000000ff9400720c */ /* 0x000fc40003fa4150 */
[----:B------:R-:W-:Y:S01]  /*2530*/  FSEL R33, R49, -INF , !P4 ;  /* 0xff80000031217808 */ /* 0x000fe20006000000 */
[----:B------:R-:W-:Y:S01]  /*2540*/  FMUL R52, R37, UR16 ;  /* 0x0000001025347c20 */ /* 0x000fe20008400000 */
[----:B-1----:R-:W-:Y:S01]  /*2550*/  FMUL R55, R54, 1.4426950216293334961 ;  /* 0x3fb8aa3b36377820 */ /* 0x002fe20000400000 */
[----:B------:R-:W-:Y:S01]  /*2560*/  FMNMX R54, R38, R17, !PT ;  /* 0x0000001126367209 */ /* 0x000fe20007800000 */
[----:B------:R-:W-:Y:S01]  /*2570*/  FADD R49, R26, -R32 ;  /* 0x800000201a317221 */ /* 0x000fe20000000000 */
[-C--:B------:R-:W-:Y:S02]  /*2580*/  ISETP.GT.U32.AND P0, PT, R137, R93.reuse, PT ;  /* 0x0000005d8900720c */ /* 0x080fe40003f04070 */
[----:B------:R-:W-:Y:S02]  /*2590*/  ISETP.GT.U32.AND.EX P2, PT, R149, RZ, PT, P2 ;  /* 0x000000ff9500720c */ /* 0x000fe40003f44120 */
[----:B------:R-:W-:Y:S02]  /*25a0*/  FSEL R37, R50, -INF , !P5 ;  /* 0xff80000032257808 */ /* 0x000fe40006800000 */
[----:B------:R-:W-:Y:S01]  /*25b0*/  FMNMX R54, R33, R54, !PT ;  /* 0x0000003621367209 */ /* 0x000fe20007800000 */
[----:B------:R-:W-:Y:S01]  /*25c0*/  FMUL R47, R36, UR16 ;  /* 0x00000010242f7c20 */ /* 0x000fe20008400000 */
[----:B------:R-:W-:Y:S01]  /*25d0*/  FMUL R50, R49, 1.4426950216293334961 ;  /* 0x3fb8aa3b31327820 */ /* 0x000fe20000400000 */
[----:B------:R-:W-:-:S02]  /*25e0*/  ISETP.GT.U32.AND P1, PT, R139, R93, PT ;  /* 0x0000005d8b00720c */ /* 0x000fc40003f24070 */
[----:B------:R-:W-:Y:S02]  /*25f0*/  ISETP.GT.U32.AND.EX P0, PT, R150, RZ, PT, P0 ;  /* 0x000000ff9600720c */ /* 0x000fe40003f04100 */
[----:B------:R-:W-:Y:S02]  /*2600*/  FSEL R26, R51, -INF , !P2 ;  /* 0xff800000331a7808 */ /* 0x000fe40005000000 */
[----:B------:R-:W-:Y:S02]  /*2610*/  FMNMX R49, R37, R54, !PT ;  /* 0x0000003625317209 */ /* 0x000fe40007800000 */
[----:B0-----:R-:W-:Y:S02]  /*2620*/  FMNMX R132, R53, R132, !PT ;  /* 0x0000008435847209 */ /* 0x001fe40007800000 */
[----:B------:R-:W-:Y:S02]  /*2630*/  ISETP.GT.U32.AND.EX P1, PT, R151, RZ, PT, P1 ;  /* 0x000000ff9700720c */ /* 0x000fe40003f24110 */
[----:B------:R-:W-:-:S02]  /*2640*/  FSEL R47, R47, -INF , !P0 ;  /* 0xff8000002f2f7808 */ /* 0x000fc40004000000 */
[----:B------:R-:W-:Y:S01]  /*2650*/  FMNMX R54, R26, R49, !PT ;  /* 0x000000311a367209 */ /* 0x000fe20007800000 */
[----:B------:R-:W0:Y:S01]  /*2660*/  SHFL.BFLY PT, R53, R132, 0x1, 0x1f ;  /* 0x0c201f0084357f89 */ /* 0x000e2200000e0000 */
[----:B------:R-:W-:Y:S02]  /*2670*/  FSEL R49, R52, -INF , !P1 ;  /* 0xff80000034317808 */ /* 0x000fe40004800000 */
[----:B------:R-:W-:-:S04]  /*2680*/  FMNMX R54, R47, R54, !PT ;  /* 0x000000362f367209 */ /* 0x000fc80007800000 */
[----:B------:R-:W-:-:S05]  /*2690*/  FMNMX R51, R49, R54, !PT ;  /* 0x0000003631337209 */ /* 0x000fca0007800000 */
[----:B------:R-:W1:Y:S01]  /*26a0*/  SHFL.BFLY PT, R146, R51, 0x2, 0x1f ;  /* 0x0c401f0033927f89 */ /* 0x000e6200000e0000 */
[----:B------:R-:W-:-:S04]  /*26b0*/  FADD R5, R5, -R32 ;  /* 0x8000002005057221 */ /* 0x000fc80000000000 */
[----:B------:R-:W-:Y:S01]  /*26c0*/  FMUL R52, R5, 1.4426950216293334961 ;  /* 0x3fb8aa3b05347820 */ /* 0x000fe20000400000 */
[----:B0-----:R-:W-:-:S04]  /*26d0*/  FMNMX R5, R132, R53, !PT ;  /* 0x0000003584057209 */ /* 0x001fc80007800000 */
[----:B------:R-:W-:Y:S01]  /*26e0*/  FMNMX R5, R5, R130, !PT ;  /* 0x0000008205057209 */ /* 0x000fe20007800000 */
[----:B------:R-:W-:-:S04]  /*26f0*/  FADD R35, R35, -R32 ;  /* 0x8000002023237221 */ /* 0x000fc80000000000 */
[--C-:B------:R-:W-:Y:S01]  /*2700*/  FADD R39, R39, -R5.reuse ;  /* 0x8000000527277221 */ /* 0x100fe20000000000 */
[----:B-1----:R-:W-:Y:S01]  /*2710*/  FMNMX R146, R51, R146, !PT ;  /* 0x0000009233927209 */ /* 0x002fe20007800000 */
[----:B------:R-:W-:Y:S02]  /*2720*/  FMUL R54, R35, 1.4426950216293334961 ;  /* 0x3fb8aa3b23367820 */ /* 0x000fe40000400000 */
[----:B------:R-:W-:Y:S02]  /*2730*/  FMUL R35, R39, 1.4426950216293334961 ;  /* 0x3fb8aa3b27237820 */ /* 0x000fe40000400000 */
[----:B------:R-:W0:Y:S01]  /*2740*/  SHFL.BFLY PT, R39, R146, 0x1, 0x1f ;  /* 0x0c201f0092277f89 */ /* 0x000e2200000e0000 */
[----:B------:R-:W-:-:S04]  /*2750*/  FADD R27, R27, -R5 ;  /* 0x800000051b1b7221 */ /* 0x000fc80000000000 */
[----:B------:R-:W-:Y:S01]  /*2760*/  FMUL R132, R27, 1.4426950216293334961 ;  /* 0x3fb8aa3b1b847820 */ /* 0x000fe20000400000 */
[--C-:B------:R-:W-:Y:S01]  /*2770*/  FADD R27, R34, -R5.reuse ;  /* 0x80000005221b7221 */ /* 0x100fe20000000000 */
[--C-:B------:R-:W-:Y:S01]  /*2780*/  FADD R42, R42, -R5.reuse ;  /* 0x800000052a2a7221 */ /* 0x100fe20000000000 */
[----:B------:R-:W-:Y:S03]  /*2790*/  MUFU.EX2 R40, R40 ;  /* 0x0000002800287308 */ /* 0x000fe60000000800 */
[----:B------:R-:W-:Y:S01]  /*27a0*/  FMUL R51, R42, 1.4426950216293334961 ;  /* 0x3fb8aa3b2a337820 */ /* 0x000fe20000400000 */
[----:B------:R-:W-:Y:S01]  /*27b0*/  FADD R42, R28, -R5 ;  /* 0x800000051c2a7221 */ /* 0x000fe20000000000 */
[----:B0-----:R-:W-:-:S04]  /*27c0*/  FMNMX R39, R146, R39, !PT ;  /* 0x0000002792277209 */ /* 0x001fc80007800000 */
[----:B------:R-:W-:Y:S01]  /*27d0*/  FMNMX R34, R39, R128, !PT ;  /* 0x0000008027227209 */ /* 0x000fe20007800000 */
[----:B------:R-:W-:Y:S04]  /*27e0*/  MUFU.EX2 R41, R41 ;  /* 0x0000002900297308 */ /* 0x000fe80000000800 */
[--C-:B------:R-:W-:Y:S01]  /*27f0*/  FADD R39, R24, -R34.reuse ;  /* 0x8000002218277221 */ /* 0x100fe20000000000 */
[----:B------:R-:W-:Y:S01]  /*2800*/  FADD R29, R29, -R34 ;  /* 0x800000221d1d7221 */ /* 0x000fe20000000000 */
[----:B------:R-:W-:Y:S02]  /*2810*/  FADD R15, R15, -R32 ;  /* 0x800000200f0f7221 */ /* 0x000fe40000000000 */
[----:B------:R-:W-:Y:S01]  /*2820*/  FMUL R39, R39, 1.4426950216293334961 ;  /* 0x3fb8aa3b27277820 */ /* 0x000fe20000400000 */
[----:B------:R0:W-:Y:S01]  /*2830*/  MUFU.EX2 R28, R51 ;  /* 0x00000033001c7308 */ /* 0x0001e20000000800 */
[----:B------:R-:W-:Y:S01]  /*2840*/  FMUL R53, R42, 1.4426950216293334961 ;  /* 0x3fb8aa3b2a357820 */ /* 0x000fe20000400000 */
[----:B------:R-:W-:Y:S01]  /*2850*/  FADD R42, R11, -R5 ;  /* 0x800000050b2a7221 */ /* 0x000fe20000000000 */
[----:B------:R-:W-:-:S05]  /*2860*/  FMUL R15, R15, 1.4426950216293334961 ;  /* 0x3fb8aa3b0f0f7820 */ /* 0x000fca0000400000 */
[----:B------:R-:W-:Y:S01]  /*2870*/  MUFU.EX2 R17, R55 ;  /* 0x0000003700117308 */ /* 0x000fe20000000800 */
[----:B0-----:R-:W-:Y:S01]  /*2880*/  FMUL R51, R29, 1.4426950216293334961 ;  /* 0x3fb8aa3b1d337820 */ /* 0x001fe20000400000 */
[----:B------:R-:W-:-:S06]  /*2890*/  FMUL R42, R42, 1.4426950216293334961 ;  /* 0x3fb8aa3b2a2a7820 */ /* 0x000fcc0000400000 */
[----:B------:R-:W0:Y:S01]  /*28a0*/  MUFU.EX2 R50, R50 ;  /* 0x0000003200327308 */ /* 0x000e220000000800 */
[----:B------:R-:W-:Y:S01]  /*28b0*/  FMUL R45, R45, 1.4426950216293334961 ;  /* 0x3fb8aa3b2d2d7820 */ /* 0x000fe20000400000 */
[--C-:B------:R-:W-:Y:S01]  /*28c0*/  FADD R9, R9, -R5.reuse ;  /* 0x8000000509097221 */ /* 0x100fe20000000000 */
[----:B------:R-:W-:-:S05]  /*28d0*/  FADD R46, R46, -R5 ;  /* 0x800000052e2e7221 */ /* 0x000fca0000000000 */
[----:B------:R-:W1:Y:S01]  /*28e0*/  MUFU.EX2 R35, R35 ;  /* 0x0000002300237308 */ /* 0x000e620000000800 */
[----:B------:R-:W-:Y:S01]  /*28f0*/  FADD R38, R38, -R34 ;  /* 0x8000002226267221 */ /* 0x000fe20000000000 */
[----:B------:R-:W-:-:S06]  /*2900*/  FADD R31, R31, -R32 ;  /* 0x800000201f1f7221 */ /* 0x000fcc0000000000 */
[----:B------:R-:W-:Y:S01]  /*2910*/  MUFU.EX2 R39, R39 ;  /* 0x0000002700277308 */ /* 0x000fe20000000800 */
[--C-:B------:R-:W-:Y:S01]  /*2920*/  FADD R13, R13, -R32.reuse ;  /* 0x800000200d0d7221 */ /* 0x100fe20000000000 */
[----:B------:R-:W-:-:S06]  /*2930*/  FADD R30, R30, -R32 ;  /* 0x800000201e1e7221 */ /* 0x000fcc0000000000 */
[----:B------:R-:W2:Y:S01]  /*2940*/  MUFU.EX2 R146, R51 ;  /* 0x0000003300927308 */ /* 0x000ea20000000800 */
[----:B------:R-:W-:Y:S01]  /*2950*/  FMUL R9, R9, 1.4426950216293334961 ;  /* 0x3fb8aa3b09097820 */ /* 0x000fe20000400000 */
[----:B------:R-:W-:Y:S01]  /*2960*/  FMUL R46, R46, 1.4426950216293334961 ;  /* 0x3fb8aa3b2e2e7820 */ /* 0x000fe20000400000 */
[----:B------:R-:W-:-:S05]  /*2970*/  FADD R33, R33, -R34 ;  /* 0x8000002221217221 */ /* 0x000fca0000000000 */
[----:B------:R-:W5:Y:S01]  /*2980*/  MUFU.EX2 R43, R43 ;  /* 0x0000002b002b7308 */ /* 0x000f620000000800 */
[----:B------:R-:W-:Y:S01]  /*2990*/  FMUL R38, R38, 1.4426950216293334961 ;  /* 0x3fb8aa3b26267820 */ /* 0x000fe20000400000 */
[----:B------:R-:W-:Y:S01]  /*29a0*/  FADD R29, R37, -R34 ;  /* 0x80000022251d7221 */ /* 0x000fe20000000000 */
[----:B------:R-:W-:-:S05]  /*29b0*/  FMUL R31, R31, 1.4426950216293334961 ;  /* 0x3fb8aa3b1f1f7820 */ /* 0x000fca0000400000 */
[----:B------:R-:W4:Y:S01]  /*29c0*/  MUFU.EX2 R15, R15 ;  /* 0x0000000f000f7308 */ /* 0x000f220000000800 */
[----:B------:R-:W-:Y:S01]  /*29d0*/  FADD R47, R47, -R34 ;  /* 0x800000222f2f7221 */ /* 0x000fe20000000000 */
[----:B------:R-:W-:-:S06]  /*29e0*/  FMUL R13, R13, 1.4426950216293334961 ;  /* 0x3fb8aa3b0d0d7820 */ /* 0x000fcc0000400000 */
[----:B------:R-:W3:Y:S01]  /*29f0*/  MUFU.EX2 R52, R52 ;  /* 0x0000003400347308 */ /* 0x000ee20000000800 */
[----:B------:R-:W-:Y:S01]  /*2a00*/  FMUL R30, R30, 1.4426950216293334961 ;  /* 0x3fb8aa3b1e1e7820 */ /* 0x000fe20000400000 */
[----:B------:R-:W-:Y:S01]  /*2a10*/  FMUL R27, R27, 1.4426950216293334961 ;  /* 0x3fb8aa3b1b1b7820 */ /* 0x000fe20000400000 */
[----:B------:R-:W-:-:S05]  /*2a20*/  FADD R26, R26, -R34 ;  /* 0x800000221a1a7221 */ /* 0x000fca0000000000 */
[----:B------:R1:W3:Y:S01]  /*2a30*/  MUFU.EX2 R11, R53 ;  /* 0x00000035000b7308 */ /* 0x0002e20000000800 */
[----:B------:R-:W-:Y:S01]  /*2a40*/  FADD R49, R49, -R34 ;  /* 0x8000002231317221 */ /* 0x000fe20000000000 */
[----:B0-----:R-:W-:-:S06]  /*2a50*/  FADD R148, R17, R50 ;  /* 0x0000003211947221 */ /* 0x001fcc0000000000 */
[----:B------:R-:W0:Y:S01]  /*2a60*/  MUFU.EX2 R42, R42 ;  /* 0x0000002a002a7308 */ /* 0x000e220000000800 */
[----:B-1----:R-:W-:Y:S01]  /*2a70*/  FMUL R53, R33, 1.4426950216293334961 ;  /* 0x3fb8aa3b21357820 */ /* 0x002fe20000400000 */
[----:B------:R-:W-:Y:S01]  /*2a80*/  FMUL R33, R29, 1.4426950216293334961 ;  /* 0x3fb8aa3b1d217820 */ /* 0x000fe20000400000 */
[----:B------:R-:W-:-:S05]  /*2a90*/  FMUL R29, R47, 1.4426950216293334961 ;  /* 0x3fb8aa3b2f1d7820 */ /* 0x000fca0000400000 */
[----:B------:R-:W-:Y:S01]  /*2aa0*/  MUFU.EX2 R45, R45 ;  /* 0x0000002d002d7308 */ /* 0x000fe20000000800 */
[----:B------:R-:W-:Y:S01]  /*2ab0*/  FMUL R26, R26, 1.4426950216293334961 ;  /* 0x3fb8aa3b1a1a7820 */ /* 0x000fe20000400000 */
[----:B------:R-:W-:-:S06]  /*2ac0*/  F2FP.SATFINITE.E4M3.F32.PACK_AB_MERGE_C R17, R50, R17, RZ ;  /* 0x000000113211723e */ /* 0x000fcc00048070ff */
[----:B------:R-:W1:Y:S01]  /*2ad0*/  MUFU.EX2 R48, R48 ;  /* 0x0000003000307308 */ /* 0x000e620000000800 */
[----:B------:R-:W-:-:S07]  /*2ae0*/  FMUL R49, R49, 1.4426950216293334961 ;  /* 0x3fb8aa3b31317820 */ /* 0x000fce0000400000 */
[----:B------:R2:W-:Y:S08]  /*2af0*/  MUFU.EX2 R24, R46 ;  /* 0x0000002e00187308 */ /* 0x0005f00000000800 */
[----:B------:R-:W1:Y:S01]  /*2b00*/  MUFU.EX2 R36, R131 ;  /* 0x0000008300247308 */ /* 0x000e620000000800 */
[----:B--2---:R-:W-:Y:S01]  /*2b10*/  FADD R46, R40, R41 ;  /* 0x00000029282e7221 */ /* 0x004fe20000000000 */
[----:B------:R-:W-:Y:S01]  /*2b20*/  F2FP.SATFINITE.E4M3.F32.PACK_AB_MERGE_C R41, R41, R40, RZ ;  /* 0x000000282929723e */ /* 0x000fe200048070ff */
[----:B------:R-:W-:-:S05]  /*2b30*/  FADD R40, R35, R28 ;  /* 0x0000001c23287221 */ /* 0x000fca0000000000 */
[----:B------:R-:W-:Y:S01]  /*2b40*/  MUFU.EX2 R9, R9 ;  /* 0x0000000900097308 */ /* 0x000fe20000000800 */
[----:B------:R-:W-:Y:S01]  /*2b50*/  F2FP.SATFINITE.E4M3.F32.PACK_AB_MERGE_C R47, R28, R35, R41 ;  /* 0x000000231c2f723e */ /* 0x000fe20004807029 */
[----:B------:R-:W-:-:S06]  /*2b60*/  FADD R35, R39, R146 ;  /* 0x0000009227237221 */ /* 0x000fcc0000000000 */
[----:B------:R-:W2:Y:S01]  /*2b70*/  MUFU.EX2 R132, R132 ;  /* 0x0000008400847308 */ /* 0x000ea20000000800 */
[----:B------:R-:W-:Y:S01]  /*2b80*/  F2FP.SATFINITE.E4M3.F32.PACK_AB_MERGE_C R146, R146, R39, R17 ;  /* 0x000000279292723e */ /* 0x000fe20004807011 */
[----:B-----5:R-:W-:-:S06]  /*2b90*/  FADD R17, R43, R46 ;  /* 0x0000002e2b117221 */ /* 0x020fcc0000000000 */
[----:B------:R-:W5:Y:S01]  /*2ba0*/  MUFU.EX2 R38, R38 ;  /* 0x0000002600267308 */ /* 0x000f620000000800 */
[----:B------:R-:W-:Y:S01]  /*2bb0*/  F2FP.SATFINITE.E4M3.F32.PACK_AB_MERGE_C R43, R44, R43, RZ ;  /* 0x0000002b2c2b723e */ /* 0x000fe200048070ff */
[----:B----4-:R-:W-:-:S06]  /*2bc0*/  FADD R39, R15, R148 ;  /* 0x000000940f277221 */ /* 0x010fcc0000000000 */
[----:B------:R-:W-:Y:S01]  /*2bd0*/  MUFU.EX2 R31, R31 ;  /* 0x0000001f001f7308 */ /* 0x000fe20000000800 */
[----:B---3--:R-:W-:-:S07]  /*2be0*/  F2FP.SATFINITE.E4M3.F32.PACK_AB_MERGE_C R41, R52, R15, RZ ;  /* 0x0000000f3429723e */ /* 0x008fce00048070ff */
[----:B------:R-:W-:Y:S01]  /*2bf0*/  MUFU.EX2 R54, R54 ;  /* 0x0000003600367308 */ /* 0x000fe20000000800 */
[----:B------:R-:W-:-:S07]  /*2c00*/  FADD R15, R11, R40 ;  /* 0x000000280b0f7221 */ /* 0x000fce0000000000 */
[----:B------:R-:W3:Y:S08]  /*2c10*/  MUFU.EX2 R37, R53 ;  /* 0x0000003500257308 */ /* 0x000ef00000000800 */
[----:B------:R-:W-:Y:S08]  /*2c20*/  MUFU.EX2 R13, R13 ;  /* 0x0000000d000d7308 */ /* 0x000ff00000000800 */
[----:B------:R-:W4:Y:S08]  /*2c30*/  MUFU.EX2 R30, R30 ;  /* 0x0000001e001e7308 */ /* 0x000f300000000800 */
[----:B------:R-:W4:Y:S01]  /*2c40*/  MUFU.EX2 R27, R27 ;  /* 0x0000001b001b7308 */ /* 0x000f220000000800 */
[----:B0-----:R-:W-:-:S07]  /*2c50*/  F2FP.SATFINITE.E4M3.F32.PACK_AB_MERGE_C R46, R42, R11, R43 ;  /* 0x0000000b2a2e723e */ /* 0x001fce000480702b */
[----:B------:R-:W-:Y:S01]  /*2c60*/  MUFU.EX2 R29, R29 ;  /* 0x0000001d001d7308 */ /* 0x000fe20000000800 */
[----:B-1----:R-:W-:-:S07]  /*2c70*/  F2FP.SATFINITE.E4M3.F32.PACK_AB_MERGE_C R11, R48, R45, RZ ;  /* 0x0000002d300b723e */ /* 0x002fce00048070ff */
[----:B------:R-:W0:Y:S01]  /*2c80*/  MUFU.EX2 R28, R49 ;  /* 0x00000031001c7308 */ /* 0x000e220000000800 */
[----:B------:R-:W-:Y:S01]  /*2c90*/  FADD R42, R42, R15 ;  /* 0x0000000f2a2a7221 */ /* 0x000fe20000000000 */
[----:B------:R-:W-:Y:S06]  /*2ca0*/  STS.U8 [R23+UR7+0x1000], R134 ;  /* 0x0010008617007988 */ /* 0x000fec0008000007 */
[----:B------:R-:W-:Y:S01]  /*2cb0*/  MUFU.EX2 R33, R33 ;  /* 0x0000002100217308 */ /* 0x000fe20000000800 */
[----:B------:R-:W-:Y:S07]  /*2cc0*/  STS.U8 [R23+UR7+0x1100], R10 ;  /* 0x0011000a17007988 */ /* 0x000fee0008000007 */
[----:B------:R-:W1:Y:S01]  /*2cd0*/  MUFU.EX2 R26, R26 ;  /* 0x0000001a001a7308 */ /* 0x000e620000000800 */
[----:B------:R-:W-:Y:S01]  /*2ce0*/  STS.U8 [R23+UR7+0x1200], R8 ;  /* 0x0012000817007988 */ /* 0x000fe20008000007 */
[----:B------:R-:W-:-:S03]  /*2cf0*/  FADD R44, R44, R17 ;  /* 0x000000112c2c7221 */ /* 0x000fc60000000000 */
[----:B------:R-:W-:Y:S01]  /*2d00*/  STS.U8 [R23+UR7+0x1300], R14 ;  /* 0x0013000e17007988 */ /* 0x000fe20008000007 */
[----:B------:R-:W-:-:S03]  /*2d10*/  F2FP.SATFINITE.E4M3.F32.PACK_AB_MERGE_C R15, R36, R25, RZ ;  /* 0x00000019240f723e */ /* 0x000fc600048070ff */
[----:B------:R-:W-:Y:S01]  /*2d20*/  STS.U8 [R97+UR7+0x1080], R16 ;  /* 0x0010801061007988 */ /* 0x000fe20008000007 */
[----:B--2---:R-:W-:-:S03]  /*2d30*/  F2FP.SATFINITE.E4M3.F32.PACK_AB_MERGE_C R11, R132, R9, R11 ;  /* 0x00000009840b723e */ /* 0x004fc6000480700b */
[----:B------:R-:W-:Y:S01]  /*2d40*/  STS.U8 [R97+UR7+0x1180], R6 ;  /* 0x0011800661007988 */ /* 0x000fe20008000007 */
[----:B------:R-:W-:-:S03]  /*2d50*/  FADD R9, R9, R42 ;  /* 0x0000002a09097221 */ /* 0x000fc60000000000 */
[----:B------:R-:W-:Y:S04]  /*2d60*/  STS.U8 [R97+UR7+0x1280], R12 ;  /* 0x0012800c61007988 */ /* 0x000fe80008000007 */
[----:B------:R-:W-:Y:S01]  /*2d70*/  STS.U8 [R97+UR7+0x1380], R4 ;  /* 0x0013800461007988 */ /* 0x000fe20008000007 */
[----:B-----5:R-:W-:Y:S01]  /*2d80*/  FADD R40, R38, R35 ;  /* 0x0000002326287221 */ /* 0x020fe20000000000 */
[----:B------:R2:W-:Y:S06]  /*2d90*/  MEMBAR.ALL.CTA ;  /* 0x0000000000007992 */ /* 0x0005ec0000008000 */
[----:B--2---:R-:W2:Y:S01]  /*2da0*/  FENCE.VIEW.ASYNC.S ;  /* 0x00000000000073c6 */ /* 0x004ea20000000000 */
[----:B---3--:R-:W-:Y:S01]  /*2db0*/  F2FP.SATFINITE.E4M3.F32.PACK_AB_MERGE_C R41, R37, R38, R41 ;  /* 0x000000262529723e */ /* 0x008fe20004807029 */
[----:B------:R-:W-:Y:S01]  /*2dc0*/  FADD R52, R52, R39 ;  /* 0x0000002734347221 */ /* 0x000fe20000000000 */
[----:B------:R-:W-:Y:S01]  /*2dd0*/  F2FP.SATFINITE.E4M3.F32.PACK_AB_MERGE_C R35, R54, R31, RZ ;  /* 0x0000001f3623723e */ /* 0x000fe200048070ff */
[----:B------:R-:W-:Y:S01]  /*2de0*/  FADD R45, R45, R44 ;  /* 0x0000002c2d2d7221 */ /* 0x000fe20000000000 */
[----:B----4-:R-:W-:Y:S01]  /*2df0*/  F2FP.SATFINITE.E4M3.F32.PACK_AB_MERGE_C R17, R30, R13, RZ ;  /* 0x0000000d1e11723e */ /* 0x010fe200048070ff */
[----:B------:R-:W-:Y:S01]  /*2e00*/  FADD R132, R132, R9 ;  /* 0x0000000984847221 */ /* 0x000fe20000000000 */
[----:B------:R-:W-:Y:S01]  /*2e10*/  F2FP.SATFINITE.E4M3.F32.PACK_AB_MERGE_C R38, R24, R27, R15 ;  /* 0x0000001b1826723e */ /* 0x000fe2000480700f */
[----:B------:R-:W-:Y:S01]  /*2e20*/  FADD R9, -R7, R129 ;  /* 0x0000008107097221 */ /* 0x000fe20000000100 */
[----:B------:R-:W-:Y:S01]  /*2e30*/  SEL R15, R47, R46, !P6 ;  /* 0x0000002e2f0f7207 */ /* 0x000fe20007000000 */
[----:B------:R-:W-:Y:S01]  /*2e40*/  FADD R2, -R32, R2 ;  /* 0x0000000220027221 */ /* 0x000fe20000000100 */
[----:B------:R-:W-:Y:S01]  /*2e50*/  SEL R50, R46, R47, !P6 ;  /* 0x0000002f2e327207 */ /* 0x000fe20007000000 */
[----:B------:R-:W-:Y:S01]  /*2e60*/  FADD R13, R13, R52 ;  /* 0x000000340d0d7221 */ /* 0x000fe20000000000 */
[----:B0-----:R-:W-:Y:S01]  /*2e70*/  F2FP.SATFINITE.E4M3.F32.PACK_AB_MERGE_C R46, R28, R29, R35 ;  /* 0x0000001d1c2e723e */ /* 0x001fe20004807023 */
[----:B------:R-:W-:Y:S01]  /*2e80*/  FADD R48, R48, R45 ;  /* 0x0000002d30307221 */ /* 0x000fe20000000000 */
[----:B-1----:R-:W-:-:S02]  /*2e90*/  F2FP.SATFINITE.E4M3.F32.PACK_AB_MERGE_C R17, R26, R33, R17 ;  /* 0x000000211a11723e */ /* 0x002fc40004807011 */
[----:B------:R-:W-:Y:S01]  /*2ea0*/  SEL R35, R11, R38, !P6 ;  /* 0x000000260b237207 */ /* 0x000fe20007000000 */
[----:B------:R-:W-:Y:S01]  /*2eb0*/  FMUL R9, R9, 1.4426950216293334961 ;  /* 0x3fb8aa3b09097820 */ /* 0x000fe20000400000 */
[----:B------:R-:W-:Y:S01]  /*2ec0*/  SEL R38, R38, R11, !P6 ;  /* 0x0000000b26267207 */ /* 0x000fe20007000000 */
[----:B------:R-:W-:Y:S01]  /*2ed0*/  FMUL R11, R2, 1.4426950216293334961 ;  /* 0x3fb8aa3b020b7820 */ /* 0x000fe20000400000 */
[----:B------:R-:W-:Y:S01]  /*2ee0*/  FADD R40, R37, R40 ;  /* 0x0000002825287221 */ /* 0x000fe20000000000 */
[----:B------:R-:W-:Y:S01]  /*2ef0*/  FADD R2, -R5, R130 ;  /* 0x0000008205027221 */ /* 0x000fe20000000100 */
[----:B------:R-:W-:Y:S01]  /*2f00*/  SEL R37, R146, R41, !P6 ;  /* 0x0000002992257207 */ /* 0x000fe20007000000 */
[----:B------:R-:W-:Y:S01]  /*2f10*/  FADD R25, R25, R48 ;  /* 0x0000003019197221 */ /* 0x000fe20000000000 */
[----:B------:R-:W-:Y:S01]  /*2f20*/  SEL R39, R17, R46, !P6 ;  /* 0x0000002e11277207 */ /* 0x000fe20007000000 */
[----:B------:R-:W-:Y:S01]  /*2f30*/  FADD R30, R30, R13 ;  /* 0x0000000d1e1e7221 */ /* 0x000fe20000000000 */
[----:B------:R-:W-:Y:S01]  /*2f40*/  SEL R146, R41, R146, !P6 ;  /* 0x0000009229927207 */ /* 0x000fe20007000000 */
[----:B------:R0:W1:Y:S01]  /*2f50*/  MUFU.EX2 R13, R9 ;  /* 0x00000009000d7308 */ /* 0x0000620000000800 */
[----:B------:R-:W-:Y:S01]  /*2f60*/  SEL R46, R46, R17, !P6 ;  /* 0x000000112e2e7207 */ /* 0x000fe20007000000 */
[----:B------:R-:W-:Y:S01]  /*2f70*/  FADD R36, R36, R25 ;  /* 0x0000001924247221 */ /* 0x000fe20000000000 */
[----:B--2---:R-:W-:Y:S01]  /*2f80*/  SHFL.IDX PT, R50, R50, R91, 0x1f ;  /* 0x00001f5b32327589 */ /* 0x004fe200000e0000 */
[----:B0-----:R-:W-:Y:S01]  /*2f90*/  FMUL R9, R2, 1.4426950216293334961 ;  /* 0x3fb8aa3b02097820 */ /* 0x001fe20000400000 */
[----:B------:R-:W-:-:S02]  /*2fa0*/  FADD R2, -R34, R128 ;  /* 0x0000008022027221 */ /* 0x000fc40000000100 */
[----:B------:R0:W2:Y:S02]  /*2fb0*/  SHFL.IDX PT, R25, R15, R0, 0x1f ;  /* 0x00001f000f197589 */ /* 0x0000a400000e0000 */
[----:B------:R-:W-:Y:S02]  /*2fc0*/  FMUL R2, R2, 1.4426950216293334961 ;  /* 0x3fb8aa3b02027820 */ /* 0x000fe40000400000 */
[----:B------:R-:W-:Y:S04]  /*2fd0*/  SHFL.IDX PT, R35, R35, R0, 0x1f ;  /* 0x00001f0023237589 */ /* 0x000fe800000e0000 */
[----:B------:R-:W3:Y:S04]  /*2fe0*/  SHFL.IDX PT, R38, R38, R91, 0x1f ;  /* 0x00001f5b26267589 */ /* 0x000ee800000e0000 */
[----:B------:R-:W-:Y:S04]  /*2ff0*/  SHFL.IDX PT, R37, R37, R0, 0x1f ;  /* 0x00001f0025257589 */ /* 0x000fe800000e0000 */
[----:B------:R-:W4:Y:S04]  /*3000*/  SHFL.IDX PT, R146, R146, R91, 0x1f ;  /* 0x00001f5b92927589 */ /* 0x000f2800000e0000 */
[----:B------:R-:W-:Y:S04]  /*3010*/  SHFL.IDX PT, R39, R39, R0, 0x1f ;  /* 0x00001f0027277589 */ /* 0x000fe800000e0000 */
[----:B------:R-:W5:Y:S01]  /*3020*/  SHFL.IDX PT, R46, R46, R91, 0x1f ;  /* 0x00001f5b2e2e7589 */ /* 0x000f6200000e0000 */
[----:B0-----:R-:W0:Y:S01]  /*3030*/  MUFU.EX2 R15, R11 ;  /* 0x0000000b000f7308 */ /* 0x001e220000000800 */
[----:B------:R-:W-:-:S07]  /*3040*/  FADD R33, R33, R40 ;  /* 0x0000002821217221 */ /* 0x000fce0000000000 */
[----:B------:R-:W2:Y:S08]  /*3050*/  MUFU.EX2 R9, R9 ;  /* 0x0000000900097308 */ /* 0x000eb00000000800 */
[----:B------:R-:W3:Y:S01]  /*3060*/  MUFU.EX2 R11, R2 ;  /* 0x00000002000b7308 */ /* 0x000ee20000000800 */
[----:B------:R-:W-:Y:S01]  /*3070*/  FADD R26, R26, R33 ;  /* 0x000000211a1a7221 */ /* 0x000fe20000000000 */
[----:B------:R-:W-:Y:S01]  /*3080*/  FADD R27, R27, R132 ;  /* 0x000000841b1b7221 */ /* 0x000fe20000000000 */
[----:B------:R-:W-:-:S02]  /*3090*/  FADD R31, R31, R30 ;  /* 0x0000001e1f1f7221 */ /* 0x000fc40000000000 */
[----:B------:R-:W-:Y:S01]  /*30a0*/  FADD R29, R29, R26 ;  /* 0x0000001a1d1d7221 */ /* 0x000fe20000000000 */
[----:B------:R-:W-:Y:S01]  /*30b0*/  FADD R17, R24, R27 ;  /* 0x0000001b18117221 */ /* 0x000fe20000000000 */
[-C--:B-1----:R-:W-:Y:S01]  /*30c0*/  FMUL R74, R74, R13.reuse ;  /* 0x0000000d4a4a7220 */ /* 0x082fe20000400000 */
[-C--:B------:R-:W-:Y:S01]  /*30d0*/  FMUL R75, R75, R13.reuse ;  /* 0x0000000d4b4b7220 */ /* 0x080fe20000400000 */
[-C--:B------:R-:W-:Y:S01]  /*30e0*/  FMUL R78, R78, R13.reuse ;  /* 0x0000000d4e4e7220 */ /* 0x080fe20000400000 */
[-C--:B------:R-:W-:Y:S01]  /*30f0*/  FMUL R79, R79, R13.reuse ;  /* 0x0000000d4f4f7220 */ /* 0x080fe20000400000 */
[-C--:B------:R-:W-:Y:S01]  /*3100*/  FMUL R82, R82, R13.reuse ;  /* 0x0000000d52527220 */ /* 0x080fe20000400000 */
[-C--:B------:R-:W-:Y:S01]  /*3110*/  FMUL R83, R83, R13.reuse ;  /* 0x0000000d53537220 */ /* 0x080fe20000400000 */
[-C--:B------:R-:W-:Y:S01]  /*3120*/  FMUL R86, R86, R13.reuse ;  /* 0x0000000d56567220 */ /* 0x080fe20000400000 */
[----:B------:R-:W-:Y:S01]  /*3130*/  FMUL R87, R87, R13 ;  /* 0x0000000d57577220 */ /* 0x000fe20000400000 */
[-C--:B0-----:R-:W-:Y:S01]  /*3140*/  FMUL R58, R58, R15.reuse ;  /* 0x0000000f3a3a7220 */ /* 0x081fe20000400000 */
[-C--:B------:R-:W-:Y:S01]  /*3150*/  FMUL R59, R59, R15.reuse ;  /* 0x0000000f3b3b7220 */ /* 0x080fe20000400000 */
[-C--:B------:R-:W-:Y:S01]  /*3160*/  FMUL R62, R62, R15.reuse ;  /* 0x0000000f3e3e7220 */ /* 0x080fe20000400000 */
[-C--:B------:R-:W-:Y:S01]  /*3170*/  FMUL R63, R63, R15.reuse ;  /* 0x0000000f3f3f7220 */ /* 0x080fe20000400000 */
[-C--:B------:R-:W-:Y:S01]  /*3180*/  FMUL R66, R66, R15.reuse ;  /* 0x0000000f42427220 */ /* 0x080fe20000400000 */
[-C--:B------:R-:W-:Y:S01]  /*3190*/  FMUL R67, R67, R15.reuse ;  /* 0x0000000f43437220 */ /* 0x080fe20000400000 */
[----:B------:R-:W-:Y:S01]  /*31a0*/  FMUL R70, R70, R15 ;  /* 0x0000000f46467220 */ /* 0x000fe20000400000 */
[-C--:B--2---:R-:W-:Y:S01]  /*31b0*/  FMUL R72, R72, R9.reuse ;  /* 0x0000000948487220 */ /* 0x084fe20000400000 */
[-C--:B------:R-:W-:Y:S01]  /*31c0*/  FMUL R73, R73, R9.reuse ;  /* 0x0000000949497220 */ /* 0x080fe20000400000 */
[-C--:B------:R-:W-:Y:S01]  /*31d0*/  FMUL R76, R76, R9.reuse ;  /* 0x000000094c4c7220 */ /* 0x080fe20000400000 */
[-C--:B------:R-:W-:Y:S01]  /*31e0*/  FMUL R77, R77, R9.reuse ;  /* 0x000000094d4d7220 */ /* 0x080fe20000400000 */
[-C--:B------:R-:W-:Y:S01]  /*31f0*/  FMUL R80, R80, R9.reuse ;  /* 0x0000000950507220 */ /* 0x080fe20000400000 */
[-C--:B------:R-:W-:Y:S01]  /*3200*/  FMUL R81, R81, R9.reuse ;  /* 0x0000000951517220 */ /* 0x080fe20000400000 */
[-C--:B------:R-:W-:Y:S01]  /*3210*/  FMUL R84, R84, R9.reuse ;  /* 0x0000000954547220 */ /* 0x080fe20000400000 */
[----:B------:R-:W-:Y:S01]  /*3220*/  FMUL R85, R85, R9 ;  /* 0x0000000955557220 */ /* 0x000fe20000400000 */
[-C--:B---3--:R-:W-:Y:S01]  /*3230*/  FMUL R56, R56, R11.reuse ;  /* 0x0000000b38387220 */ /* 0x088fe20000400000 */
[-C--:B------:R-:W-:Y:S01]  /*3240*/  FMUL R57, R57, R11.reuse ;  /* 0x0000000b39397220 */ /* 0x080fe20000400000 */
[-C--:B------:R-:W-:Y:S01]  /*3250*/  FMUL R60, R60, R11.reuse ;  /* 0x0000000b3c3c7220 */ /* 0x080fe20000400000 */
[-C--:B------:R-:W-:Y:S01]  /*3260*/  FMUL R61, R61, R11.reuse ;  /* 0x0000000b3d3d7220 */ /* 0x080fe20000400000 */
[-C--:B------:R-:W-:Y:S01]  /*3270*/  FMUL R64, R64, R11.reuse ;  /* 0x0000000b40407220 */ /* 0x080fe20000400000 */
[-C--:B------:R-:W-:Y:S01]  /*3280*/  FMUL R65, R65, R11.reuse ;  /* 0x0000000b41417220 */ /* 0x080fe20000400000 */
[-C--:B------:R-:W-:Y:S01]  /*3290*/  FMUL R68, R68, R11.reuse ;  /* 0x0000000b44447220 */ /* 0x080fe20000400000 */
[----:B------:R-:W-:Y:S01]  /*32a0*/  FMUL R69, R69, R11 ;  /* 0x0000000b45457220 */ /* 0x000fe20000400000 */
[----:B------:R-:W-:Y:S01]  /*32b0*/  FMUL R71, R71, R15 ;  /* 0x0000000f47477220 */ /* 0x000fe20000400000 */
[----:B------:R-:W-:Y:S01]  /*32c0*/  FADD R54, R54, R31 ;  /* 0x0000001f36367221 */ /* 0x000fe20000000000 */
[----:B------:R-:W-:Y:S01]  /*32d0*/  FADD R33, R28, R29 ;  /* 0x0000001d1c217221 */ /* 0x000fe20000000000 */
[----:B------:R-:W-:-:S02]  /*32e0*/  PRMT R24, R25, R96, R50 ;  /* 0x0000006019187216 */ /* 0x000fc40000000032 */
[-C--:B------:R-:W-:Y:S02]  /*32f0*/  PRMT R25, R25, R95.reuse, R50 ;  /* 0x0000005f19197216 */ /* 0x080fe40000000032 */
[CCC-:B------:R-:W-:Y:S02]  /*3300*/  PRMT R26, R35.reuse, R96.reuse, R38.reuse ;  /* 0x00000060231a7216 */ /* 0x1c0fe40000000026 */
[-C--:B------:R-:W-:Y:S02]  /*3310*/  PRMT R27, R35, R95.reuse, R38 ;  /* 0x0000005f231b7216 */ /* 0x080fe40000000026 */
[CCC-:B----4-:R-:W-:Y:S02]  /*3320*/  PRMT R28, R37.reuse, R96.reuse, R146.reuse ;  /* 0x00000060251c7216 */ /* 0x1d0fe40000000092 */
[----:B------:R-:W-:Y:S02]  /*3330*/  PRMT R29, R37, R95, R146 ;  /* 0x0000005f251d7216 */ /* 0x000fe40000000092 */
[----:B-----5:R-:W-:-:S02]  /*3340*/  PRMT R30, R39, R96, R46 ;  /* 0x00000060271e7216 */ /* 0x020fc4000000002e */
[----:B------:R-:W-:Y:S01]  /*3350*/  PRMT R31, R39, R95, R46 ;  /* 0x0000005f271f7216 */ /* 0x000fe2000000002e */
[----:B------:R-:W-:Y:S06]  /*3360*/  BAR.SYNC.DEFER_BLOCKING 0x0 ;  /* 0x0000000000007b1d */ /* 0x000fec0000010000 */
[----:B------:R-:W0:Y:S04]  /*3370*/  SHFL.BFLY PT, R35, R36, 0x2, 0x1f ;  /* 0x0c401f0024237f89 */ /* 0x000e2800000e0000 */
[----:B------:R-:W1:Y:S04]  /*3380*/  SHFL.BFLY PT, R2, R17, 0x2, 0x1f ;  /* 0x0c401f0011027f89 */ /* 0x000e6800000e0000 */
[----:B------:R-:W2:Y:S04]  /*3390*/  SHFL.BFLY PT, R4, R33, 0x2, 0x1f ;  /* 0x0c401f0021047f89 */ /* 0x000ea800000e0000 */
[----:B------:R-:W3:Y:S01]  /*33a0*/  SHFL.BFLY PT, R37, R54, 0x2, 0x1f ;  /* 0x0c401f0036257f89 */ /* 0x000ee200000e0000 */
[----:B------:R-:W-:-:S06]  /*33b0*/  WARPGROUP.ARRIVE ;  /* 0x00000000000079c5 */ /* 0x000fcc0000000000 */
[----:B------:R-:W-:Y:S03]  /*33c0*/  QGMMA.64x32x32.F32.E4M3.E4M3 R72, R24, gdesc[UR20], R72 ;  /* 0x0060001418487df3 */ /* 0x000fe60008700848 */
[----:B------:R-:W-:Y:S01]  /*33d0*/  QGMMA.64x32x32.F32.E4M3.E4M3 R56, R28, gdesc[UR20], R56, gsb0 ;  /* 0x006000141c387df3 */ /* 0x000fe20008000838 */
[----:B0-----:R-:W-:Y:S01]  /*33e0*/  FADD R35, R36, R35 ;  /* 0x0000002324237221 */ /* 0x001fe20000000000 */
[----:B-1----:R-:W-:Y:S01]  /*33f0*/  FADD R2, R17, R2 ;  /* 0x0000000211027221 */ /* 0x002fe20000000000 */
[----:B------:R-:W-:Y:S01]  /*3400*/  UIADD3 UR5, UP0, UR5, 0x20, URZ ;  /* 0x0000002005057890 */ /* 0x000fe2000ff1e03f */
[----:B--2---:R-:W-:Y:S01]  /*3410*/  FADD R33, R33, R4 ;  /* 0x0000000421217221 */ /* 0x004fe20000000000 */
[----:B---3--:R-:W-:Y:S01]  /*3420*/  FADD R37, R54, R37 ;  /* 0x0000002536257221 */ /* 0x008fe20000000000 */
[----:B------:R-:W0:Y:S01]  /*3430*/  SHFL.BFLY PT, R4, R35, 0x1, 0x1f ;  /* 0x0c201f0023047f89 */ /* 0x000e2200000e0000 */
[----:B------:R-:W-:-:S03]  /*3440*/  UIADD3.X UR6, URZ, UR6, URZ, UP0, !UPT ;  /* 0x000000063f067290 */ /* 0x000fc600087fe43f */
[----:B------:R-:W1:Y:S04]  /*3450*/  SHFL.BFLY PT, R17, R2, 0x1, 0x1f ;  /* 0x0c201f0002117f89 */ /* 0x000e6800000e0000 */
[----:B------:R-:W2:Y:S04]  /*3460*/  SHFL.BFLY PT, R6, R33, 0x1, 0x1f ;  /* 0x0c201f0021067f89 */ /* 0x000ea800000e0000 */
[----:B------:R-:W3:Y:S01]  /*3470*/  SHFL.BFLY PT, R8, R37, 0x1, 0x1f ;  /* 0x0c201f0025087f89 */ /* 0x000ee200000e0000 */
[----:B------:R-:W-:Y:S01]  /*3480*/  IMAD.U32 R10, RZ, RZ, UR6 ;  /* 0x00000006ff0a7e24 */ /* 0x000fe2000f8e00ff */
[----:B------:R-:W-:-:S04]  /*3490*/  ISETP.LE.U32.AND P0, PT, R136, UR5, PT ;  /* 0x0000000588007c0c */ /* 0x000fc8000bf03070 */
[----:B------:R-:W-:Y:S01]  /*34a0*/  ISETP.GE.U32.AND.EX P0, PT, R10, RZ, PT, P0 ;  /* 0x000000ff0a00720c */ /* 0x000fe20003f06100 */
[----:B------:R-:W-:Y:S01]  /*34b0*/  ULEA UR4, UR17, UR4, 0x5 ;  /* 0x0000000411047291 */ /* 0x000fe2000f8e283f */
[----:B0-----:R-:W-:Y:S01]  /*34c0*/  FADD R4, R35, R4 ;  /* 0x0000000423047221 */ /* 0x001fe20000000000 */
[----:B-1----:R-:W-:-:S03]  /*34d0*/  FADD R10, R2, R17 ;  /* 0x00000011020a7221 */ /* 0x002fc60000000000 */
[----:B------:R-:W-:Y:S01]  /*34e0*/  FFMA R120, R13, R120, R4 ;  /* 0x000000780d787223 */ /* 0x000fe20000000004 */
[----:B--2---:R-:W-:Y:S01]  /*34f0*/  FADD R6, R33, R6 ;  /* 0x0000000621067221 */ /* 0x004fe20000000000 */
[----:B---3--:R-:W-:Y:S01]  /*3500*/  FADD R8, R37, R8 ;  /* 0x0000000825087221 */ /* 0x008fe20000000000 */
[----:B------:R-:W-:Y:S02]  /*3510*/  WARPGROUP.DEPBAR.LE gsb0, 0x0 ;  /* 0x00008000000079c5 */ /* 0x000fe40000010000 */
[----:B------:R-:W-:Y:S01]  /*3520*/  FFMA R122, R9, R122, R10 ;  /* 0x0000007a097a7223 */ /* 0x000fe2000000000a */
[----:B------:R-:W-:Y:S01]  /*3530*/  FFMA R124, R11, R124, R6 ;  /* 0x0000007c0b7c7223 */ /* 0x000fe20000000006 */
[----:B------:R-:W-:Y:S01]  /*3540*/  FFMA R126, R15, R126, R8 ;  /* 0x0000007e0f7e7223 */ /* 0x000fe20000000008 */
[----:B------:R-:W-:Y:S02]  /*3550*/  IMAD R90, R3, 0x20, R90 ;  /* 0x00000020035a7824 */ /* 0x000fe400078e025a */
[----:B------:R-:W-:-:S02]  /*3560*/  IMAD.MOV.U32 R4, RZ, RZ, R34 ;  /* 0x000000ffff047224 */ /* 0x000fc400078e0022 */
[----:B------:R-:W-:Y:S02]  /*3570*/  IMAD.MOV.U32 R2, RZ, RZ, R32 ;  /* 0x000000ffff027224 */ /* 0x000fe400078e0020 */
[----:B------:R-:W-:Y:S02]  /*3580*/  IMAD.MOV.U32 R128, RZ, RZ, R34 ;  /* 0x000000ffff807224 */ /* 0x000fe400078e0022 */
[----:B------:R-:W-:Y:S02]  /*3590*/  IMAD.MOV.U32 R129, RZ, RZ, R7 ;  /* 0x000000ffff817224 */ /* 0x000fe400078e0007 */
[----:B------:R-:W-:Y:S01]  /*35a0*/  IMAD.MOV.U32 R130, RZ, RZ, R5 ;  /* 0x000000ffff827224 */ /* 0x000fe200078e0005 */
[----:B------:R-:W-:Y:S06]  /*35b0*/  @!P0 BRA `(.L_x_1) ;  /* 0xffffffdc00f48947 */ /* 0x000fec000383ffff */
.L_x_0:
[----:B------:R-:W-:Y:S01]  /*35c0*/  FMUL R3, R70, 0.25 ;  /* 0x3e80000046037820 */ /* 0x000fe20000400000 */
[----:B------:R-:W-:Y:S01]  /*35d0*/  SHF.R.U32.HI R0, RZ, 0x1, R88 ;  /* 0x00000001ff007819 */ /* 0x000fe20000011658 */
[----:B------:R-:W-:Y:S01]  /*35e0*/  FMUL R6, R71, 0.25 ;  /* 0x3e80000047067820 */ /* 0x000fe20000400000 */
[----:B------:R-:W-:Y:S01]  /*35f0*/  FSETP.GT.AND P3, PT, |R126|, 8.50705917302346158658e+37, PT ;  /* 0x7e8000007e00780b */ /* 0x000fe20003f64200 */
[----:B------:R-:W-:Y:S01]  /*3600*/  FMUL R8, R67, 0.25 ;  /* 0x3e80000043087820 */ /* 0x000fe20000400000 */
[----:B------:R-:W-:Y:S01]  /*3610*/  IADD3 R19, R19, UR7, R20 ;  /* 0x0000000713137c10 */ /* 0x000fe2000fffe014 */
[----:B------:R-:W-:Y:S01]  /*3620*/  FMUL R12, R124, 8388608 ;  /* 0x4b0000007c0c7820 */ /* 0x000fe20000400000 */
[----:B------:R-:W-:Y:S01]  /*3630*/  LOP3.LUT R0, R0, 0x4, RZ, 0xc0, !PT ;  /* 0x0000000400007812 */ /* 0x000fe200078ec0ff */
[----:B------:R-:W-:Y:S01]  /*3640*/  FMUL R13, R126, 8388608 ;  /* 0x4b0000007e0d7820 */ /* 0x000fe20000400000 */
[----:B------:R-:W-:Y:S01]  /*3650*/  FSEL R17, R3, R70, P3 ;  /* 0x0000004603117208 */ /* 0x000fe20001800000 */
[----:B------:R-:W-:Y:S01]  /*3660*/  FMUL R3, R66, 0.25 ;  /* 0x3e80000042037820 */ /* 0x000fe20000400000 */
[----:B------:R-:W-:Y:S01]  /*3670*/  FSEL R71, R6, R71, P3 ;  /* 0x0000004706477208 */ /* 0x000fe20001800000 */
[----:B------:R-:W-:Y:S01]  /*3680*/  FMUL R6, R63, 0.25 ;  /* 0x3e8000003f067820 */ /* 0x000fe20000400000 */
[----:B------:R-:W-:Y:S01]  /*3690*/  IMAD.IADD R0, R0, 0x1, R19 ;  /* 0x0000000100007824 */ /* 0x000fe200078e0213 */
[----:B------:R-:W-:Y:S01]  /*36a0*/  FSETP.GT.AND P1, PT, |R124|, 8.50705917302346158658e+37, PT ;  /* 0x7e8000007c00780b */ /* 0x000fe20003f24200 */
[----:B------:R-:W-:Y:S01]  /*36b0*/  FMUL R11, R78, 0.25 ;  /* 0x3e8000004e0b7820 */ /* 0x000fe20000400000 */
[----:B------:R-:W-:Y:S01]  /*36c0*/  FSEL R19, R3, R66, P3 ;  /* 0x0000004203137208 */ /* 0x000fe20001800000 */
[----:B------:R-:W-:Y:S01]  /*36d0*/  FMUL R3, R58, 0.25 ;  /* 0x3e8000003a037820 */ /* 0x000fe20000400000 */
[----:B------:R-:W-:Y:S01]  /*36e0*/  FSEL R63, R6, R63, P3 ;  /* 0x0000003f063f7208 */ /* 0x000fe20001800000 */
[----:B------:R-:W-:Y:S01]  /*36f0*/  FMUL R6, R69, 0.25 ;  /* 0x3e80000045067820 */ /* 0x000fe20000400000 */
[----:B------:R-:W-:Y:S01]  /*3700*/  IADD3 R2, R21, UR7, R22 ;  /* 0x0000000715027c10 */ /* 0x000fe2000fffe016 */
[----:B------:R-:W-:Y:S01]  /*3710*/  FMUL R10, R61, 0.25 ;  /* 0x3e8000003d0a7820 */ /* 0x000fe20000400000 */
[----:B------:R-:W-:Y:S01]  /*3720*/  FSEL R27, R3, R58, P3 ;  /* 0x0000003a031b7208 */ /* 0x000fe20001800000 */
[----:B------:R-:W-:Y:S01]  /*3730*/  FMUL R3, R68, 0.25 ;  /* 0x3e80000044037820 */ /* 0x000fe20000400000 */
[----:B------:R-:W-:Y:S01]  /*3740*/  LOP3.LUT R9, R88, 0x60, RZ, 0xc0, !PT ;  /* 0x0000006058097812 */ /* 0x000fe200078ec0ff */
[----:B------:R-:W-:Y:S01]  /*3750*/  BAR.SYNC.DEFER_BLOCKING 0x0 ;  /* 0x0000000000007b1d */ /* 0x000fe20000010000 */
[----:B------:R-:W-:Y:S01]  /*3760*/  FSEL R22, R6, R69, P1 ;  /* 0x0000004506167208 */ /* 0x000fe20000800000 */
[----:B------:R-:W-:Y:S01]  /*3770*/  FMUL R6, R57, 0.25 ;  /* 0x3e80000039067820 */ /* 0x000fe20000400000 */
[----:B------:R-:W-:Y:S01]  /*3780*/  FSEL R67, R8, R67, P3 ;  /* 0x0000004308437208 */ /* 0x000fe20001800000 */
[----:B------:R-:W-:Y:S01]  /*3790*/  FMUL R8, R59, 0.25 ;  /* 0x3e8000003b087820 */ /* 0x000fe20000400000 */
[----:B------:R-:W-:Y:S01]  /*37a0*/  FSEL R68, R3, R68, P1 ;  /* 0x0000004403447208 */ /* 0x000fe20000800000 */
[----:B------:R-:W-:-:S02]  /*37b0*/  IMAD R2, R9, 0x8, R2 ;  /* 0x0000000809027824 */ /* 0x000fc400078e0202 */
[----:B------:R-:W-:Y:S01]  /*37c0*/  FMUL R3, R60, 0.25 ;  /* 0x3e8000003c037820 */ /* 0x000fe20000400000 */
[----:B------:R-:W-:Y:S01]  /*37d0*/  FMUL R9, R62, 0.25 ;  /* 0x3e8000003e097820 */ /* 0x000fe20000400000 */
[----:B------:R-:W-:Y:S01]  /*37e0*/  FSEL R36, R6, R57, P1 ;  /* 0x0000003906247208 */ /* 0x000fe20000800000 */
[----:B------:R-:W-:Y:S01]  /*37f0*/  FMUL R6, R83, 0.25 ;  /* 0x3e80000053067820 */ /* 0x000fe20000400000 */
[----:B------:R-:W-:Y:S01]  /*3800*/  FSEL R59, R8, R59, P3 ;  /* 0x0000003b083b7208 */ /* 0x000fe20001800000 */
[----:B------:R-:W-:Y:S01]  /*3810*/  FMUL R8, R65, 0.25 ;  /* 0x3e80000041087820 */ /* 0x000fe20000400000 */
[----:B------:R-:W-:Y:S01]  /*3820*/  FSETP.GT.AND P0, PT, |R120|, 8.50705917302346158658e+37, PT ;  /* 0x7e8000007800780b */ /* 0x000fe20003f04200 */
[----:B------:R-:W-:Y:S01]  /*3830*/  IMAD.MOV.U32 R39, RZ, RZ, 0x3dc6b27f ;  /* 0x3dc6b27fff277424 */ /* 0x000fe200078e00ff */
[----:B------:R-:W-:Y:S01]  /*3840*/  FSEL R60, R3, R60, P1 ;  /* 0x0000003c033c7208 */ /* 0x000fe20000800000 */
[----:B------:R-:W-:Y:S01]  /*3850*/  FMUL R3, R86, 0.25 ;  /* 0x3e80000056037820 */ /* 0x000fe20000400000 */
[----:B------:R-:W-:Y:S01]  /*3860*/  FSEL R25, R9, R62, P3 ;  /* 0x0000003e09197208 */ /* 0x000fe20001800000 */
[----:B------:R-:W-:Y:S01]  /*3870*/  FMUL R9, R64, 0.25 ;  /* 0x3e80000040097820 */ /* 0x000fe20000400000 */
[----:B------:R-:W-:Y:S01]  /*3880*/  FSEL R83, R6, R83, P0 ;  /* 0x0000005306537208 */ /* 0x000fe20000000000 */
[----:B------:R-:W-:Y:S01]  /*3890*/  FMUL R6, R85, 0.25 ;  /* 0x3e80000055067820 */ /* 0x000fe20000400000 */
[----:B------:R-:W-:Y:S01]  /*38a0*/  FSEL R24, R8, R65, P1 ;  /* 0x0000004108187208 */ /* 0x000fe20000800000 */
[----:B------:R-:W-:Y:S01]  /*38b0*/  FMUL R8, R87, 0.25 ;  /* 0x3e80000057087820 */ /* 0x000fe20000400000 */
[----:B------:R-:W-:Y:S01]  /*38c0*/  FSETP.GT.AND P2, PT, |R122|, 8.50705917302346158658e+37, PT ;  /* 0x7e8000007a00780b */ /* 0x000fe20003f44200 */
[----:B------:R-:W-:Y:S01]  /*38d0*/  ULDC.64 UR4, c[0x0][0x270] ;  /* 0x00009c0000047ab9 */ /* 0x000fe20000000a00 */
        /* <DEDUP_REMOVED lines=13> */
[----:B------:R-:W-:Y:S01]  /*39b0*/  FMUL R6, R120, 8388608 ;  /* 0x4b00000078067820 */ /* 0x000fe20000400000 */
[----:B------:R-:W-:Y:S01]  /*39c0*/  FSEL R79, R8, R79, P0 ;  /* 0x0000004f084f7208 */ /* 0x000fe20000000000 */
[----:B------:R-:W-:Y:S01]  /*39d0*/  FMUL R8, R81, 0.25 ;  /* 0x3e80000051087820 */ /* 0x000fe20000400000 */
[----:B------:R-:W-:Y:S01]  /*39e0*/  FSETP.GEU.AND P6, PT, R120, 1.175494350822287508e-38, PT ;  /* 0x008000007800780b */ /* 0x000fe20003fce000 */
[----:B------:R-:W-:Y:S01]  /*39f0*/  UIMAD UR4, UR11, UR4, URZ ;  /* 0x000000040b0472a4 */ /* 0x000fe2000f8e023f */
[----:B------:R-:W-:Y:S01]  /*3a00*/  FSEL R80, R3, R80, P2 ;  /* 0x0000005003507208 */ /* 0x000fe20001000000 */
[----:B------:R-:W-:Y:S01]  /*3a10*/  FMUL R3, R122, 8388608 ;  /* 0x4b0000007a037820 */ /* 0x000fe20000400000 */
[----:B------:R-:W-:Y:S01]  /*3a20*/  FSEL R31, R9, R82, P0 ;  /* 0x00000052091f7208 */ /* 0x000fe20000000000 */
[----:B------:R-:W-:Y:S01]  /*3a30*/  FMUL R9, R74, 0.25 ;  /* 0x3e8000004a097820 */ /* 0x000fe20000400000 */
[----:B------:R-:W-:-:S02]  /*3a40*/  FSETP.GEU.AND P5, PT, R122, 1.175494350822287508e-38, PT ;  /* 0x008000007a00780b */ /* 0x000fc40003fae000 */
[----:B------:R-:W-:Y:S02]  /*3a50*/  FSEL R6, R6, R120, !P6 ;  /* 0x0000007806067208 */ /* 0x000fe40007000000 */
[----:B------:R-:W-:Y:S02]  /*3a60*/  FSEL R15, RZ, -23, P6 ;  /* 0xc1b80000ff0f7808 */ /* 0x000fe40003000000 */
[----:B------:R-:W-:Y:S01]  /*3a70*/  FSEL R42, R8, R81, P2 ;  /* 0x00000051082a7208 */ /* 0x000fe20001000000 */
[----:B------:R-:W-:Y:S01]  /*3a80*/  FMUL R8, R73, 0.25 ;  /* 0x3e80000049087820 */ /* 0x000fe20000400000 */
[----:B------:R-:W-:Y:S02]  /*3a90*/  FSETP.GEU.AND P4, PT, R124, 1.175494350822287508e-38, PT ;  /* 0x008000007c00780b */ /* 0x000fe40003f8e000 */
[----:B------:R-:W-:Y:S02]  /*3aa0*/  FSETP.GEU.AND P6, PT, |R126|, 1.175494350822287508e-38, PT ;  /* 0x008000007e00780b */ /* 0x000fe40003fce200 */
[----:B------:R-:W-:-:S02]  /*3ab0*/  FSEL R3, R3, R122, !P5 ;  /* 0x0000007a03037208 */ /* 0x000fc40006800000 */
[----:B------:R-:W-:Y:S01]  /*3ac0*/  FSEL R35, R9, R74, P0 ;  /* 0x0000004a09237208 */ /* 0x000fe20000000000 */
[----:B------:R-:W-:Y:S01]  /*3ad0*/  FMUL R9, R76, 0.25 ;  /* 0x3e8000004c097820 */ /* 0x000fe20000400000 */
[----:B------:R-:W-:Y:S02]  /*3ae0*/  FSEL R14, RZ, -23, P5 ;  /* 0xc1b80000ff0e7808 */ /* 0x000fe40002800000 */
[----:B------:R-:W-:Y:S02]  /*3af0*/  FSETP.GEU.AND P5, PT, R126, 1.175494350822287508e-38, PT ;  /* 0x008000007e00780b */ /* 0x000fe40003fae000 */
[----:B------:R-:W-:Y:S02]  /*3b00*/  FSEL R12, R12, R124, !P4 ;  /* 0x0000007c0c0c7208 */ /* 0x000fe40006000000 */
[----:B------:R-:W-:Y:S01]  /*3b10*/  FSEL R56, RZ, -23, P4 ;  /* 0xc1b80000ff387808 */ /* 0x000fe20002000000 */
[----:B------:R-:W-:Y:S01]  /*3b20*/  @!P6 FMUL R17, R17, 16777216 ;  /* 0x4b8000001111e820 */ /* 0x000fe20000400000 */
[C---:B------:R-:W-:Y:S01]  /*3b30*/  FSETP.GEU.AND P4, PT, |R124|.reuse, 1.175494350822287508e-38, PT ;  /* 0x008000007c00780b */ /* 0x040fe20003f8e200 */
[----:B------:R-:W-:Y:S01]  /*3b40*/  @P1 FMUL R124, R124, 0.25 ;  /* 0x3e8000007c7c1820 */ /* 0x000fe20000400000 */
[----:B------:R-:W-:Y:S01]  /*3b50*/  FSEL R50, R8, R73, P2 ;  /* 0x0000004908327208 */ /* 0x000fe20001000000 */
[----:B------:R-:W-:Y:S01]  /*3b60*/  VIADD R8, R3, 0xc0cafb0d ;  /* 0xc0cafb0d03087836 */ /* 0x000fe20000000000 */
[----:B------:R-:W-:Y:S01]  /*3b70*/  FSEL R13, R13, R126, !P5 ;  /* 0x0000007e0d0d7208 */ /* 0x000fe20006800000 */
[----:B------:R-:W-:Y:S01]  /*3b80*/  @P3 FMUL R126, R126, 0.25 ;  /* 0x3e8000007e7e3820 */ /* 0x000fe20000400000 */
[----:B------:R-:W-:Y:S01]  /*3b90*/  FSEL R76, R9, R76, P2 ;  /* 0x0000004c094c7208 */ /* 0x000fe20001000000 */
[----:B------:R-:W-:Y:S01]  /*3ba0*/  VIADD R9, R6, 0xc0cafb0d ;  /* 0xc0cafb0d06097836 */ /* 0x000fe20000000000 */
[----:B------:R-:W-:Y:S01]  /*3bb0*/  LOP3.LUT R8, R8, 0xff800000, RZ, 0xc0, !PT ;  /* 0xff80000008087812 */ /* 0x000fe200078ec0ff */
[----:B------:R-:W-:Y:S01]  /*3bc0*/  @!P6 FMUL R126, R126, 16777216 ;  /* 0x4b8000007e7ee820 */ /* 0x000fe20000400000 */
[----:B------:R-:W-:Y:S01]  /*3bd0*/  FSEL R33, R11, R78, P0 ;  /* 0x0000004e0b217208 */ /* 0x000fe20000000000 */
[----:B------:R-:W-:Y:S01]  /*3be0*/  FMUL R11, R72, 0.25 ;  /* 0x3e800000480b7820 */ /* 0x000fe20000400000 */
[----:B------:R-:W-:Y:S01]  /*3bf0*/  FSEL R30, R10, R61, P1 ;  /* 0x0000003d0a1e7208 */ /* 0x000fe20000800000 */
[----:B------:R-:W-:Y:S01]  /*3c00*/  FMUL R10, R75, 0.25 ;  /* 0x3e8000004b0a7820 */ /* 0x000fe20000400000 */
[----:B------:R-:W-:Y:S01]  /*3c10*/  LOP3.LUT R21, R9, 0xff800000, RZ, 0xc0, !PT ;  /* 0xff80000009157812 */ /* 0x000fe200078ec0ff */
[----:B------:R-:W0:Y:S01]  /*3c20*/  MUFU.RCP R18, R126 ;  /* 0x0000007e00127308 */ /* 0x000e220000001000 */
[----:B------:R-:W-:Y:S01]  /*3c30*/  I2FP.F32.S32 R9, R8 ;  /* 0x0000000800097245 */ /* 0x000fe20000201400 */
[----:B------:R-:W-:Y:S01]  /*3c40*/  @!P4 FMUL R124, R124, 16777216 ;  /* 0x4b8000007c7cc820 */ /* 0x000fe20000400000 */
[----:B------:R-:W-:Y:S01]  /*3c50*/  FSEL R72, R11, R72, P2 ;  /* 0x000000480b487208 */ /* 0x000fe20001000000 */
[----:B------:R-:W-:Y:S01]  /*3c60*/  VIADD R11, R13, 0xc0cafb0d ;  /* 0xc0cafb0d0d0b7836 */ /* 0x000fe20000000000 */
[----:B------:R-:W-:Y:S01]  /*3c70*/  FSETP.GEU.AND P3, PT, |R120|, 1.175494350822287508e-38, PT ;  /* 0x008000007800780b */ /* 0x000fe20003f6e200 */
[----:B------:R-:W-:Y:S01]  /*3c80*/  FFMA.FTZ R14, R9, 1.1920928955078125e-07, R14 ;  /* 0x34000000090e7823 */ /* 0x000fe2000001000e */
[----:B------:R-:W-:Y:S01]  /*3c90*/  FSEL R75, R10, R75, P0 ;  /* 0x0000004b0a4b7208 */ /* 0x000fe20000000000 */
[----:B------:R-:W-:Y:S01]  /*3ca0*/  VIADD R10, R12, 0xc0cafb0d ;  /* 0xc0cafb0d0c0a7836 */ /* 0x000fe20000000000 */
[----:B------:R-:W1:Y:S01]  /*3cb0*/  MUFU.RCP R9, R124 ;  /* 0x0000007c00097308 */ /* 0x000e620000001000 */
[----:B------:R-:W-:Y:S01]  /*3cc0*/  FSETP.GEU.AND P1, PT, |R122|, 1.175494350822287508e-38, PT ;  /* 0x008000007a00780b */ /* 0x000fe20003f2e200 */
[----:B------:R-:W-:Y:S01]  /*3cd0*/  @P0 FMUL R120, R120, 0.25 ;  /* 0x3e80000078780820 */ /* 0x000fe20000400000 */
[----:B------:R-:W-:Y:S01]  /*3ce0*/  LOP3.LUT R20, R11, 0xff800000, RZ, 0xc0, !PT ;  /* 0xff8000000b147812 */ /* 0x000fe200078ec0ff */
[----:B------:R-:W-:Y:S01]  /*3cf0*/  @!P6 FMUL R71, R71, 16777216 ;  /* 0x4b8000004747e820 */ /* 0x000fe20000400000 */
[----:B------:R-:W-:Y:S01]  /*3d00*/  LOP3.LUT R23, R10, 0xff800000, RZ, 0xc0, !PT ;  /* 0xff8000000a177812 */ /* 0x000fe200078ec0ff */
[----:B------:R-:W-:Y:S01]  /*3d10*/  @!P6 FMUL R67, R67, 16777216 ;  /* 0x4b8000004343e820 */ /* 0x000fe20000400000 */
[----:B------:R-:W-:Y:S01]  /*3d20*/  I2FP.F32.S32 R10, R21 ;  /* 0x00000015000a7245 */ /* 0x000fe20000201400 */
[----:B------:R-:W-:Y:S01]  /*3d30*/  @!P6 FMUL R19, R19, 16777216 ;  /* 0x4b8000001313e820 */ /* 0x000fe20000400000 */
[----:B------:R-:W-:Y:S01]  /*3d40*/  FSEL R57, RZ, -23, P5 ;  /* 0xc1b80000ff397808 */ /* 0x000fe20002800000 */
[----:B------:R-:W-:Y:S01]  /*3d50*/  @!P6 FMUL R63, R63, 16777216 ;  /* 0x4b8000003f3fe820 */ /* 0x000fe20000400000 */
[----:B------:R-:W-:Y:S01]  /*3d60*/  I2FP.F32.S32 R16, R20 ;  /* 0x0000001400107245 */ /* 0x000fe20000201400 */
[----:B------:R-:W-:Y:S01]  /*3d70*/  @!P6 FMUL R25, R25, 16777216 ;  /* 0x4b8000001919e820 */ /* 0x000fe20000400000 */
[----:B------:R-:W-:Y:S01]  /*3d80*/  @!P6 FMUL R59, R59, 16777216 ;  /* 0x4b8000003b3be820 */ /* 0x000fe20000400000 */
[----:B------:R-:W-:Y:S01]  /*3d90*/  @!P6 FMUL R27, R27, 16777216 ;  /* 0x4b8000001b1be820 */ /* 0x000fe20000400000 */
[----:B------:R-:W-:Y:S01]  /*3da0*/  @!P3 FMUL R120, R120, 16777216 ;  /* 0x4b8000007878b820 */ /* 0x000fe20000400000 */
[----:B------:R-:W-:Y:S01]  /*3db0*/  @P2 FMUL R122, R122, 0.25 ;  /* 0x3e8000007a7a2820 */ /* 0x000fe20000400000 */
[----:B------:R-:W-:Y:S01]  /*3dc0*/  I2FP.F32.S32 R11, R23 ;  /* 0x00000017000b7245 */ /* 0x000fe20000201400 */
[----:B------:R-:W-:Y:S01]  /*3dd0*/  FFMA.FTZ R15, R10, 1.1920928955078125e-07, R15 ;  /* 0x340000000a0f7823 */ /* 0x000fe2000001000f */
[----:B------:R-:W-:Y:S01]  /*3de0*/  FFMA.FTZ R57, R16, 1.1920928955078125e-07, R57 ;  /* 0x3400000010397823 */ /* 0x000fe20000010039 */
[C---:B0-----:R-:W-:Y:S01]  /*3df0*/  FMUL R10, R18.reuse, R17 ;  /* 0x00000011120a7220 */ /* 0x041fe20000400000 */
[C---:B------:R-:W-:Y:S01]  /*3e00*/  FMUL R71, R18.reuse, R71 ;  /* 0x0000004712477220 */ /* 0x040fe20000400000 */
[C---:B------:R-:W-:Y:S01]  /*3e10*/  FMUL R16, R18.reuse, R67 ;  /* 0x0000004312107220 */ /* 0x040fe20000400000 */
[C---:B------:R-:W-:Y:S01]  /*3e20*/  FMUL R17, R18.reuse, R19 ;  /* 0x0000001312117220 */ /* 0x040fe20000400000 */
[C---:B------:R-:W-:Y:S01]  /*3e30*/  FMUL R63, R18.reuse, R63 ;  /* 0x0000003f123f7220 */ /* 0x040fe20000400000 */
[C---:B------:R-:W-:Y:S01]  /*3e40*/  FMUL R28, R18.reuse, R25 ;  /* 0x00000019121c7220 */ /* 0x040fe20000400000 */
[C---:B------:R-:W-:Y:S01]  /*3e50*/  FMUL R59, R18.reuse, R59 ;  /* 0x0000003b123b7220 */ /* 0x040fe20000400000 */
[----:B------:R-:W-:Y:S01]  /*3e60*/  FMUL R34, R18, R27 ;  /* 0x0000001b12227220 */ /* 0x000fe20000400000 */
[----:B------:R-:W-:Y:S01]  /*3e70*/  @!P4 FMUL R22, R22, 16777216 ;  /* 0x4b8000001616c820 */ /* 0x000fe20000400000 */
[----:B------:R-:W-:Y:S01]  /*3e80*/  @!P4 FMUL R68, R68, 16777216 ;  /* 0x4b8000004444c820 */ /* 0x000fe20000400000 */
[----:B------:R-:W-:Y:S01]  /*3e90*/  @!P4 FMUL R24, R24, 16777216 ;  /* 0x4b8000001818c820 */ /* 0x000fe20000400000 */
[----:B------:R-:W-:Y:S01]  /*3ea0*/  @!P4 FMUL R64, R64, 16777216 ;  /* 0x4b8000004040c820 */ /* 0x000fe20000400000 */
[----:B------:R-:W-:Y:S01]  /*3eb0*/  @!P4 FMUL R30, R30, 16777216 ;  /* 0x4b8000001e1ec820 */ /* 0x000fe20000400000 */
[----:B------:R-:W-:Y:S01]  /*3ec0*/  @!P4 FMUL R60, R60, 16777216 ;  /* 0x4b8000003c3cc820 */ /* 0x000fe20000400000 */
[----:B------:R-:W-:Y:S01]  /*3ed0*/  @!P4 FMUL R36, R36, 16777216 ;  /* 0x4b8000002424c820 */ /* 0x000fe20000400000 */
[----:B------:R-:W-:Y:S01]  /*3ee0*/  @!P4 FMUL R38, R38, 16777216 ;  /* 0x4b8000002626c820 */ /* 0x000fe20000400000 */
[----:B------:R-:W0:Y:S01]  /*3ef0*/  MUFU.RCP R18, R120 ;  /* 0x0000007800127308 */ /* 0x000e220000001000 */
[----:B------:R-:W-:Y:S01]  /*3f00*/  @!P1 FMUL R122, R122, 16777216 ;  /* 0x4b8000007a7a9820 */ /* 0x000fe20000400000 */
[----:B------:R-:W-:Y:S01]  /*3f10*/  FFMA.FTZ R56, R11, 1.1920928955078125e-07, R56 ;  /* 0x340000000b387823 */ /* 0x000fe20000010038 */
[C---:B-1----:R-:W-:Y:S01]  /*3f20*/  FMUL R22, R9.reuse, R22 ;  /* 0x0000001609167220 */ /* 0x042fe20000400000 */
        /* <DEDUP_REMOVED lines=8> */
[----:B------:R-:W1:Y:S01]  /*3fb0*/  MUFU.RCP R9, R122 ;  /* 0x0000007a00097308 */ /* 0x000e620000001000 */
[----:B------:R-:W-:Y:S01]  /*3fc0*/  @!P3 FMUL R29, R29, 16777216 ;  /* 0x4b8000001d1db820 */ /* 0x000fe20000400000 */
[----:B------:R-:W-:Y:S01]  /*3fd0*/  @!P3 FMUL R83, R83, 16777216 ;  /* 0x4b8000005353b820 */ /* 0x000fe20000400000 */
[----:B------:R-:W-:Y:S01]  /*3fe0*/  @!P3 FMUL R31, R31, 16777216 ;  /* 0x4b8000001f1fb820 */ /* 0x000fe20000400000 */
[----:B------:R-:W-:Y:S01]  /*3ff0*/  @!P3 FMUL R79, R79, 16777216 ;  /* 0x4b8000004f4fb820 */ /* 0x000fe20000400000 */
[----:B------:R-:W-:Y:S01]  /*4000*/  @!P3 FMUL R33, R33, 16777216 ;  /* 0x4b8000002121b820 */ /* 0x000fe20000400000 */
[----:B------:R-:W-:Y:S01]  /*4010*/  @!P3 FMUL R75, R75, 16777216 ;  /* 0x4b8000004b4bb820 */ /* 0x000fe20000400000 */
[----:B------:R-:W-:Y:S01]  /*4020*/  @!P3 FMUL R35, R35, 16777216 ;  /* 0x4b8000002323b820 */ /* 0x000fe20000400000 */
[----:B------:R-:W-:-:S02]  /*4030*/  IMAD.IADD R8, R3, 0x1, -R8 ;  /* 0x0000000103087824 */ /* 0x000fc400078e0a08 */
        /* <DEDUP_REMOVED lines=16> */
[----:B------:R-:W-:Y:S01]  /*4140*/  FADD R18, R8, -1 ;  /* 0xbf80000008127421 */ /* 0x000fe20000000000 */
[----:B------:R-:W-:-:S02]  /*4150*/  IMAD.IADD R21, R6, 0x1, -R21 ;  /* 0x0000000106157824 */ /* 0x000fc400078e0a15 */
        /* <DEDUP_REMOVED lines=8> */
[C---:B------:R-:W-:Y:S01]  /*41e0*/  FFMA.FTZ R9, R18.reuse, R39, -0.16845393180847167969 ;  /* 0xbe2c7f3012097423 */ /* 0x040fe20000010027 */
[----:B------:R-:W-:Y:S02]  /*41f0*/  IMAD.IADD R20, R13, 0x1, -R20 ;  /* 0x000000010d147824 */ /* 0x000fe400078e0a14 */
[----:B------:R-:W-:Y:S01]  /*4200*/  FADD R21, R21, -1 ;  /* 0xbf80000015157421 */ /* 0x000fe20000000000 */
[----:B------:R-:W-:Y:S01]  /*4210*/  F2FP.SATFINITE.E4M3.F32.PACK_AB_MERGE_C R87, R87, R24, RZ ;  /* 0x000000185757723e */ /* 0x000fe200048070ff */
[----:B------:R-:W-:Y:S01]  /*4220*/  FFMA.FTZ R9, R18, R9, 0.1716887056827545166 ;  /* 0x3e2fcf2a12097423 */ /* 0x000fe20000010009 */
[----:B------:R-:W-:Y:S01]  /*4230*/  FADD R24, R20, -1 ;  /* 0xbf80000014187421 */ /* 0x000fe20000000000 */
[----:B------:R-:W-:Y:S01]  /*4240*/  FFMA.FTZ R20, R21, R39, -0.16845393180847167969 ;  /* 0xbe2c7f3015147423 */ /* 0x000fe20000010027 */
[----:B------:R-:W-:Y:S01]  /*4250*/  F2FP.SATFINITE.E4M3.F32.PACK_AB_MERGE_C R33, R46, R33, RZ ;  /* 0x000000212e21723e */ /* 0x000fe200048070ff */
[----:B------:R-:W-:Y:S01]  /*4260*/  FFMA.FTZ R9, R18, R9, -0.17900948226451873779 ;  /* 0xbe374e4312097423 */ /* 0x000fe20000010009 */
[----:B------:R-:W-:Y:S01]  /*4270*/  F2FP.SATFINITE.E4M3.F32.PACK_AB_MERGE_C R44, R79, R44, RZ ;  /* 0x0000002c4f2c723e */ /* 0x000fe200048070ff */
[----:B------:R-:W-:Y:S01]  /*4280*/  FFMA.FTZ R20, R21, R20, 0.1716887056827545166 ;  /* 0x3e2fcf2a15147423 */ /* 0x000fe20000010014 */
[----:B------:R-:W-:Y:S01]  /*4290*/  F2FP.SATFINITE.E4M3.F32.PACK_AB_MERGE_C R30, R30, R19, RZ ;  /* 0x000000131e1e723e */ /* 0x000fe200048070ff */
[----:B------:R-:W-:Y:S01]  /*42a0*/  FFMA.FTZ R19, R18, R9, 0.20512372255325317383 ;  /* 0x3e520bf412137423 */ /* 0x000fe20000010009 */
[----:B------:R-:W-:Y:S01]  /*42b0*/  F2FP.SATFINITE.E4M3.F32.PACK_AB_MERGE_C R28, R63, R28, RZ ;  /* 0x0000001c3f1c723e */ /* 0x000fe200048070ff */
[----:B------:R-:W-:Y:S01]  /*42c0*/  FFMA.FTZ R20, R21, R20, -0.17900948226451873779 ;  /* 0xbe374e4315147423 */ /* 0x000fe20000010014 */
[----:B------:R-:W-:Y:S01]  /*42d0*/  F2FP.SATFINITE.E4M3.F32.PACK_AB_MERGE_C R37, R22, R11, RZ ;  /* 0x0000000b1625723e */ /* 0x000fe200048070ff */
[----:B------:R-:W-:Y:S01]  /*42e0*/  IMAD.IADD R23, R12, 0x1, -R23 ;  /* 0x000000010c177824 */ /* 0x000fe200078e0a17 */
[----:B------:R-:W-:Y:S01]  /*42f0*/  F2FP.SATFINITE.E4M3.F32.PACK_AB_MERGE_C R71, R71, R10, RZ ;  /* 0x0000000a4747723e */ /* 0x000fe200048070ff */
[----:B------:R-:W-:Y:S01]  /*4300*/  FFMA.FTZ R20, R21, R20, 0.20512372255325317383 ;  /* 0x3e520bf415147423 */ /* 0x000fe20000010014 */
[----:B------:R-:W-:Y:S01]  /*4310*/  F2FP.SATFINITE.E4M3.F32.PACK_AB_MERGE_C R8, R8, R35, R33 ;  /* 0x000000230808723e */ /* 0x000fe20004807021 */
[----:B------:R-:W-:Y:S01]  /*4320*/  FADD R23, R23, -1 ;  /* 0xbf80000017177421 */ /* 0x000fe20000000000 */
[----:B------:R-:W-:Y:S01]  /*4330*/  F2FP.SATFINITE.E4M3.F32.PACK_AB_MERGE_C R9, R75, R48, R44 ;  /* 0x000000304b09723e */ /* 0x000fe2000480702c */
[----:B------:R-:W-:Y:S01]  /*4340*/  FFMA.FTZ R20, R21, R20, -0.24046532809734344482 ;  /* 0xbe763c8b15147423 */ /* 0x000fe20000010014 */
[----:B------:R-:W-:Y:S01]  /*4350*/  F2FP.SATFINITE.E4M3.F32.PACK_AB_MERGE_C R10, R36, R25, R30 ;  /* 0x00000019240a723e */ /* 0x000fe2000480701e */
[----:B------:R-:W-:Y:S01]  /*4360*/  FFMA.FTZ R25, R24, R39, -0.16845393180847167969 ;  /* 0xbe2c7f3018197423 */ /* 0x000fe20000010027 */
[----:B------:R-:W-:Y:S01]  /*4370*/  F2FP.SATFINITE.E4M3.F32.PACK_AB_MERGE_C R11, R59, R34, R28 ;  /* 0x000000223b0b723e */ /* 0x000fe2000480701c */
[----:B------:R-:W-:Y:S01]  /*4380*/  FFMA.FTZ R19, R18, R19, -0.24046532809734344482 ;  /* 0xbe763c8b12137423 */ /* 0x000fe20000010013 */
[----:B------:R-:W-:Y:S01]  /*4390*/  FFMA.FTZ R20, R21, R20, 0.28857114911079406738 ;  /* 0x3e93bf9915147423 */ /* 0x000fe20000010014 */
[----:B------:R-:W-:Y:S01]  /*43a0*/  FFMA.FTZ R25, R24, R25, 0.1716887056827545166 ;  /* 0x3e2fcf2a18197423 */ /* 0x000fe20000010019 */
[----:B------:R-:W-:Y:S01]  /*43b0*/  FFMA.FTZ R22, R23, R39, -0.16845393180847167969 ;  /* 0xbe2c7f3017167423 */ /* 0x000fe20000010027 */
[----:B------:R-:W-:Y:S01]  /*43c0*/  STSM.16.M88.4 [R2], R8 ;  /* 0x0000000802007844 */ /* 0x000fe20000000200 */
[----:B------:R-:W-:Y:S01]  /*43d0*/  FFMA.FTZ R19, R18, R19, 0.28857114911079406738 ;  /* 0x3e93bf9912137423 */ /* 0x000fe20000010013 */
[----:B------:R-:W-:Y:S01]  /*43e0*/  FFMA.FTZ R25, R24, R25, -0.17900948226451873779 ;  /* 0xbe374e4318197423 */ /* 0x000fe20000010019 */
[----:B------:R-:W-:Y:S01]  /*43f0*/  FFMA.FTZ R20, R21, R20, -0.36067417263984680176 ;  /* 0xbeb8aa4915147423 */ /* 0x000fe20000010014 */
[----:B------:R-:W-:Y:S01]  /*4400*/  FFMA.FTZ R22, R23, R22, 0.1716887056827545166 ;  /* 0x3e2fcf2a17167423 */ /* 0x000fe20000010016 */
[----:B------:R-:W-:Y:S01]  /*4410*/  FFMA.FTZ R19, R18, R19, -0.36067417263984680176 ;  /* 0xbeb8aa4912137423 */ /* 0x000fe20000010013 */
[----:B------:R-:W-:Y:S01]  /*4420*/  FFMA.FTZ R25, R24, R25, 0.20512372255325317383 ;  /* 0x3e520bf418197423 */ /* 0x000fe20000010019 */
[----:B------:R-:W-:Y:S01]  /*4430*/  FFMA.FTZ R20, R21, R20, 0.48089820146560668945 ;  /* 0x3ef6384a15147423 */ /* 0x000fe20000010014 */
[----:B------:R-:W-:Y:S01]  /*4440*/  LOP3.LUT R33, R88, 0x7f, RZ, 0xc0, !PT ;  /* 0x0000007f58217812 */ /* 0x000fe200078ec0ff */
[----:B------:R-:W-:Y:S01]  /*4450*/  FFMA.FTZ R22, R23, R22, -0.17900948226451873779 ;  /* 0xbe374e4317167423 */ /* 0x000fe20000010016 */
[----:B------:R-:W-:Y:S01]  /*4460*/  FFMA.FTZ R25, R24, R25, -0.24046532809734344482 ;  /* 0xbe763c8b18197423 */ /* 0x000fe20000010019 */
[----:B------:R-:W-:Y:S01]  /*4470*/  FFMA.FTZ R19, R18, R19, 0.48089820146560668945 ;  /* 0x3ef6384a12137423 */ /* 0x000fe20000010013 */
[----:B------:R-:W-:Y:S01]  /*4480*/  FFMA.FTZ R20, R21, R20, -0.72134751081466674805 ;  /* 0xbf38aa3b15147423 */ /* 0x000fe20000010014 */
[----:B------:R-:W-:Y:S01]  /*4490*/  LEA R33, R33, UR7, 0x4 ;  /* 0x0000000721217c11 */ /* 0x000fe2000f8e20ff */
[----:B------:R-:W-:Y:S01]  /*44a0*/  BAR.SYNC.DEFER_BLOCKING 0x0 ;  /* 0x0000000000007b1d */ /* 0x000fe20000010000 */
[----:B------:R-:W-:Y:S01]  /*44b0*/  FFMA.FTZ R25, R24, R25, 0.28857114911079406738 ;  /* 0x3e93bf9918197423 */ /* 0x000fe20000010019 */
[----:B------:R-:W-:Y:S01]  /*44c0*/  FFMA.FTZ R22, R23, R22, 0.20512372255325317383 ;  /* 0x3e520bf417167423 */ /* 0x000fe20000010016 */
[----:B------:R-:W-:Y:S01]  /*44d0*/  FFMA.FTZ R19, R18, R19, -0.72134751081466674805 ;  /* 0xbf38aa3b12137423 */ /* 0x000fe20000010013 */
[----:B------:R-:W-:Y:S01]  /*44e0*/  FMUL R20, R21, R20 ;  /* 0x0000001415147220 */ /* 0x000fe20000400000 */
[----:B------:R-:W-:Y:S01]  /*44f0*/  ISETP.GE.U32.AND P1, PT, R6, 0x7f800000, PT ;  /* 0x7f8000000600780c */ /* 0x000fe20003f26070 */
[----:B------:R-:W-:Y:S01]  /*4500*/  FFMA.FTZ R25, R24, R25, -0.36067417263984680176 ;  /* 0xbeb8aa4918197423 */ /* 0x000fe20000010019 */
[----:B------:R-:W-:Y:S01]  /*4510*/  FFMA.FTZ R22, R23, R22, -0.24046532809734344482 ;  /* 0xbe763c8b17167423 */ /* 0x000fe20000010016 */
[----:B------:R-:W-:Y:S01]  /*4520*/  FMUL R19, R18, R19 ;  /* 0x0000001312137220 */ /* 0x000fe20000400000 */
[----:B------:R-:W-:Y:S01]  /*4530*/  FMUL R20, R21, R20 ;  /* 0x0000001415147220 */ /* 0x000fe20000400000 */
[----:B------:R-:W-:Y:S01]  /*4540*/  FFMA.FTZ R25, R24, R25, 0.48089820146560668945 ;  /* 0x3ef6384a18197423 */ /* 0x000fe20000010019 */
[----:B------:R-:W-:Y:S01]  /*4550*/  FFMA.FTZ R22, R23, R22, 0.28857114911079406738 ;  /* 0x3e93bf9917167423 */ /* 0x000fe20000010016 */
[----:B------:R-:W-:Y:S01]  /*4560*/  FMUL R19, R18, R19 ;  /* 0x0000001312137220 */ /* 0x000fe20000400000 */
[----:B------:R-:W-:Y:S01]  /*4570*/  FFMA.FTZ R20, R21, 1.4426950216293334961, R20 ;  /* 0x3fb8aa3b15147823 */ /* 0x000fe20000010014 */
[----:B------:R-:W-:Y:S01]  /*4580*/  FFMA.FTZ R25, R24, R25, -0.72134751081466674805 ;  /* 0xbf38aa3b18197423 */ /* 0x000fe20000010019 */
[----:B------:R-:W-:Y:S01]  /*4590*/  FFMA.FTZ R22, R23, R22, -0.36067417263984680176 ;  /* 0xbeb8aa4917167423 */ /* 0x000fe20000010016 */
[----:B------:R-:W-:Y:S01]  /*45a0*/  FFMA.FTZ R19, R18, 1.4426950216293334961, R19 ;  /* 0x3fb8aa3b12137823 */ /* 0x000fe20000010013 */
[----:B------:R-:W-:Y:S01]  /*45b0*/  FADD R51, R15, R20 ;  /* 0x000000140f337221 */ /* 0x000fe20000000000 */
[----:B------:R-:W-:Y:S01]  /*45c0*/  @P1 IMAD.MOV.U32 R15, RZ, RZ, 0x7f800000 ;  /* 0x7f800000ff0f1424 */ /* 0x000fe200078e00ff */
[----:B------:R-:W-:Y:S01]  /*45d0*/  ISETP.GE.U32.AND P0, PT, R3, 0x7f800000, PT ;  /* 0x7f8000000300780c */ /* 0x000fe20003f06070 */
[----:B------:R-:W-:Y:S01]  /*45e0*/  FMUL R25, R24, R25 ;  /* 0x0000001918197220 */ /* 0x000fe20000400000 */
[C---:B------:R-:W-:Y:S01]  /*45f0*/  FFMA.FTZ R22, R23.reuse, R22, 0.48089820146560668945 ;  /* 0x3ef6384a17167423 */ /* 0x040fe20000010016 */
[----:B------:R-:W-:Y:S01]  /*4600*/  FADD R50, R14, R19 ;  /* 0x000000130e327221 */ /* 0x000fe20000000000 */
[----:B------:R-:W-:Y:S01]  /*4610*/  @P1 FFMA.FTZ R51, R6, R15, +INF ;  /* 0x7f80000006331423 */ /* 0x000fe2000001000f */
[----:B------:R-:W0:Y:S01]  /*4620*/  LDS.128 R8, [R33] ;  /* 0x0000000021087984 */ /* 0x000e220000000c00 */
[----:B------:R-:W-:Y:S01]  /*4630*/  FMUL R25, R24, R25 ;  /* 0x0000001918197220 */ /* 0x000fe20000400000 */
[----:B------:R-:W1:Y:S01]  /*4640*/  LDC.64 R18, c[0x0][0x228] ;  /* 0x00008a00ff127b82 */ /* 0x000e620000000a00 */
[C---:B------:R-:W-:Y:S01]  /*4650*/  FFMA.FTZ R22, R23.reuse, R22, -0.72134751081466674805 ;  /* 0xbf38aa3b17167423 */ /* 0x040fe20000010016 */
[----:B------:R-:W-:Y:S01]  /*4660*/  ISETP.GE.U32.AND P5, PT, R12, 0x7f800000, PT ;  /* 0x7f8000000c00780c */ /* 0x000fe20003fa6070 */
[----:B------:R-:W-:Y:S01]  /*4670*/  FFMA.FTZ R24, R24, 1.4426950216293334961, R25 ;  /* 0x3fb8aa3b18187823 */ /* 0x000fe20000010019 */
[----:B------:R-:W-:Y:S01]  /*4680*/  F2FP.SATFINITE.E4M3.F32.PACK_AB_MERGE_C R29, R40, R29, RZ ;  /* 0x0000001d281d723e */ /* 0x000fe200048070ff */
[----:B------:R-:W-:Y:S01]  /*4690*/  FMUL R22, R23, R22 ;  /* 0x0000001617167220 */ /* 0x000fe20000400000 */
[----:B------:R-:W-:Y:S01]  /*46a0*/  ISETP.GE.U32.AND P4, PT, R13, 0x7f800000, PT ;  /* 0x7f8000000d00780c */ /* 0x000fe20003f86070 */
[----:B------:R-:W-:Y:S01]  /*46b0*/  FADD R57, R57, R24 ;  /* 0x0000001839397221 */ /* 0x000fe20000000000 */
[----:B------:R-:W2:Y:S01]  /*46c0*/  LDC R15, c[0x0][0x278] ;  /* 0x00009e00ff0f7b82 */ /* 0x000ea20000000800 */
[----:B------:R-:W-:Y:S01]  /*46d0*/  F2FP.SATFINITE.E4M3.F32.PACK_AB_MERGE_C R26, R26, R27, R37 ;  /* 0x0000001b1a1a723e */ /* 0x000fe20004807025 */
[----:B------:R-:W-:Y:S01]  /*46e0*/  FMUL R22, R23, R22 ;  /* 0x0000001617167220 */ /* 0x000fe20000400000 */
[----:B------:R-:W-:Y:S01]  /*46f0*/  @P0 IMAD.MOV.U32 R14, RZ, RZ, 0x7f800000 ;  /* 0x7f800000ff0e0424 */ /* 0x000fe200078e00ff */
[----:B------:R-:W-:-:S02]  /*4700*/  F2FP.SATFINITE.E4M3.F32.PACK_AB_MERGE_C R24, R42, R31, R29 ;  /* 0x0000001f2a18723e */ /* 0x000fc4000480701d */
[----:B------:R-:W-:Y:S01]  /*4710*/  F2FP.SATFINITE.E4M3.F32.PACK_AB_MERGE_C R25, R83, R38, R87 ;  /* 0x000000265319723e */ /* 0x000fe20004807057 */
[----:B------:R-:W-:Y:S01]  /*4720*/  FFMA.FTZ R23, R23, 1.4426950216293334961, R22 ;  /* 0x3fb8aa3b17177823 */ /* 0x000fe20000010016 */
[----:B------:R-:W-:Y:S01]  /*4730*/  F2FP.SATFINITE.E4M3.F32.PACK_AB_MERGE_C R27, R16, R17, R71 ;  /* 0x00000011101b723e */ /* 0x000fe20004807047 */
[----:B------:R-:W-:Y:S01]  /*4740*/  BAR.SYNC.DEFER_BLOCKING 0x0 ;  /* 0x0000000000007b1d */ /* 0x000fe20000010000 */
[C---:B------:R-:W-:Y:S01]  /*4750*/  FSETP.NEU.AND P3, PT, R3.reuse, RZ, PT ;  /* 0x000000ff0300720b */ /* 0x040fe20003f6d000 */
[----:B------:R-:W-:Y:S01]  /*4760*/  @P0 FFMA.FTZ R50, R3, R14, +INF ;  /* 0x7f80000003320423 */ /* 0x000fe2000001000e */
[----:B------:R-:W-:Y:S02]  /*4770*/  @P5 IMAD.MOV.U32 R3, RZ, RZ, 0x7f800000 ;  /* 0x7f800000ff035424 */ /* 0x000fe400078e00ff */
[----:B------:R-:W-:Y:S01]  /*4780*/  FADD R56, R56, R23 ;  /* 0x0000001738387221 */ /* 0x000fe20000000000 */
[----:B------:R-:W-:Y:S01]  /*4790*/  FSETP.NEU.AND P2, PT, R6, RZ, PT ;  /* 0x000000ff0600720b */ /* 0x000fe20003f4d000 */
[----:B------:R-:W-:-:S02]  /*47a0*/  @P4 IMAD.MOV.U32 R6, RZ, RZ, 0x7f800000 ;  /* 0x7f800000ff064424 */ /* 0x000fc400078e00ff */
[C---:B------:R-:W-:Y:S01]  /*47b0*/  @P5 FFMA.FTZ R56, R12.reuse, R3, +INF ;  /* 0x7f8000000c385423 */ /* 0x040fe20000010003 */
[----:B------:R-:W-:Y:S01]  /*47c0*/  IMAD R3, R89, UR5, RZ ;  /* 0x0000000559037c24 */ /* 0x000fe2000f8e02ff */
[----:B------:R-:W-:Y:S01]  /*47d0*/  USHF.R.S32.HI UR5, URZ, 0x1f, UR4 ;  /* 0x0000001f3f057899 */ /* 0x000fe20008011404 */
[----:B------:R-:W-:Y:S01]  /*47e0*/  FSETP.NEU.AND P1, PT, R12, RZ, PT ;  /* 0x000000ff0c00720b */ /* 0x000fe20003f2d000 */
[C---:B------:R-:W-:Y:S01]  /*47f0*/  @P4 FFMA.FTZ R57, R13.reuse, R6, +INF ;  /* 0x7f8000000d394423 */ /* 0x040fe20000010006 */
[----:B------:R-:W-:Y:S02]  /*4800*/  FSETP.NEU.AND P0, PT, R13, RZ, PT ;  /* 0x000000ff0d00720b */ /* 0x000fe40003f0d000 */
[----:B-1----:R-:W-:Y:S01]  /*4810*/  IADD3 R12, P4, P5, R3, UR4, R18 ;  /* 0x00000004030c7c10 */ /* 0x002fe2000fd9e012 */
[C---:B--2---:R-:W-:Y:S01]  /*4820*/  IMAD R21, R15.reuse, 0x5, RZ ;  /* 0x000000050f157824 */ /* 0x044fe200078e02ff */
[----:B------:R-:W-:Y:S01]  /*4830*/  SHF.R.S32.HI R6, RZ, 0x1f, R3 ;  /* 0x0000001fff067819 */ /* 0x000fe20000011403 */
[C---:B------:R-:W-:Y:S01]  /*4840*/  IMAD R23, R15.reuse, 0x6, RZ ;  /* 0x000000060f177824 */ /* 0x040fe200078e02ff */
[----:B------:R-:W-:Y:S01]  /*4850*/  FSEL R50, R50, -INF , P3 ;  /* 0xff80000032327808 */ /* 0x000fe20001800000 */
[C---:B------:R-:W-:Y:S01]  /*4860*/  IMAD R29, R15.reuse, 0x9, RZ ;  /* 0x000000090f1d7824 */ /* 0x040fe200078e02ff */
[----:B------:R-:W-:Y:S01]  /*4870*/  IADD3.X R13, R6, UR5, R19, P4, P5 ;  /* 0x00000005060d7c10 */ /* 0x000fe2000a7ea413 */
[----:B------:R-:W-:Y:S01]  /*4880*/  IMAD.SHL.U32 R19, R15, 0x4, RZ ;  /* 0x000000040f137824 */ /* 0x000fe200078e00ff */
[----:B0-----:R-:W-:Y:S01]  /*4890*/  PRMT R95, R9, 0x7773, RZ ;  /* 0x00007773095f7816 */ /* 0x001fe200000000ff */
[----:B------:R-:W-:Y:S01]  /*48a0*/  IMAD R31, R15, 0xa, RZ ;  /* 0x0000000a0f1f7824 */ /* 0x000fe200078e02ff */
[----:B------:R0:W-:Y:S01]  /*48b0*/  STSM.16.M88.4 [R2], R24 ;  /* 0x0000001802007844 */ /* 0x0001e20000000200 */
[----:B------:R-:W-:Y:S01]  /*48c0*/  PRMT R97, R9, 0x7772, RZ ;  /* 0x0000777209617816 */ /* 0x000fe200000000ff */
[----:B------:R-:W-:Y:S01]  /*48d0*/  IMAD R35, R15, 0xb, RZ ;  /* 0x0000000b0f237824 */ /* 0x000fe200078e02ff */
[----:B------:R-:W-:Y:S01]  /*48e0*/  PRMT R111, R9, 0x7771, RZ ;  /* 0x00007771096f7816 */ /* 0x000fe200000000ff */
[----:B------:R-:W-:Y:S01]  /*48f0*/  IMAD R37, R15, 0xc, RZ ;  /* 0x0000000c0f257824 */ /* 0x000fe200078e02ff */
[----:B------:R-:W-:Y:S01]  /*4900*/  PRMT R113, R9, 0x7770, RZ ;  /* 0x0000777009717816 */ /* 0x000fe200000000ff */
[----:B------:R-:W-:Y:S01]  /*4910*/  IMAD.SHL.U32 R9, R15, 0x2, RZ ;  /* 0x000000020f097824 */ /* 0x000fe200078e00ff */
[----:B------:R-:W-:Y:S01]  /*4920*/  PRMT R85, R11, 0x7773, RZ ;  /* 0x000077730b557816 */ /* 0x000fe200000000ff */
[----:B------:R-:W-:Y:S01]  /*4930*/  IMAD R39, R15, 0xd, RZ ;  /* 0x0000000d0f277824 */ /* 0x000fe200078e02ff */
[----:B------:R-:W-:Y:S01]  /*4940*/  PRMT R87, R11, 0x7772, RZ ;  /* 0x000077720b577816 */ /* 0x000fe200000000ff */
[----:B------:R-:W-:Y:S01]  /*4950*/  IMAD R41, R15, 0xe, RZ ;  /* 0x0000000e0f297824 */ /* 0x000fe200078e02ff */
[----:B------:R-:W-:Y:S01]  /*4960*/  PRMT R103, R11, 0x7771, RZ ;  /* 0x000077710b677816 */ /* 0x000fe200000000ff */
[----:B------:R-:W-:Y:S01]  /*4970*/  IMAD R43, R15, 0xf, RZ ;  /* 0x0000000f0f2b7824 */ /* 0x000fe200078e02ff */
[----:B------:R-:W-:Y:S01]  /*4980*/  PRMT R105, R11, 0x7770, RZ ;  /* 0x000077700b697816 */ /* 0x000fe200000000ff */
[----:B------:R-:W-:Y:S01]  /*4990*/  IMAD R11, R15, 0x3, RZ ;  /* 0x000000030f0b7824 */ /* 0x000fe200078e02ff */
[-C--:B------:R-:W-:Y:S01]  /*49a0*/  IADD3 R14, P6, R9, R12.reuse, RZ ;  /* 0x0000000c090e7210 */ /* 0x080fe20007fde0ff */
[C---:B0-----:R-:W-:Y:S01]  /*49b0*/  IMAD R25, R15.reuse, 0x7, RZ ;  /* 0x000000070f197824 */ /* 0x041fe200078e02ff */
[----:B------:R-:W-:Y:S01]  /*49c0*/  IADD3 R2, P5, R12, R15, RZ ;  /* 0x0000000f0c027210 */ /* 0x000fe20007fbe0ff */
[----:B------:R-:W-:Y:S01]  /*49d0*/  IMAD.SHL.U32 R27, R15, 0x8, RZ ;  /* 0x000000080f1b7824 */ /* 0x000fe200078e00ff */
[-C--:B------:R-:W-:Y:S01]  /*49e0*/  IADD3 R16, P4, R11, R12.reuse, RZ ;  /* 0x0000000c0b107210 */ /* 0x080fe20007f9e0ff */
[C---:B------:R-:W-:Y:S01]  /*49f0*/  IMAD.SHL.U32 R45, R15.reuse, 0x10, RZ ;  /* 0x000000100f2d7824 */ /* 0x040fe200078e00ff */
[CC--:B------:R-:W-:Y:S01]  /*4a00*/  LEA.HI.X.SX32 R3, R15.reuse, R13.reuse, 0x1, P5 ;  /* 0x0000000d0f037211 */ /* 0x0c0fe200028f0eff */
[----:B------:R-:W-:Y:S01]  /*4a10*/  IMAD R47, R15, 0x11, RZ ;  /* 0x000000110f2f7824 */ /* 0x000fe200078e02ff */
[-C--:B------:R-:W-:Y:S01]  /*4a20*/  IADD3 R18, P5, R19, R12.reuse, RZ ;  /* 0x0000000c13127210 */ /* 0x080fe20007fbe0ff */
[----:B------:R-:W-:Y:S01]  /*4a30*/  IMAD R49, R15, 0x12, RZ ;  /* 0x000000120f317824 */ /* 0x000fe200078e02ff */
[-C--:B------:R-:W-:Y:S01]  /*4a40*/  LEA.HI.X.SX32 R17, R11, R13.reuse, 0x1, P4 ;  /* 0x0000000d0b117211 */ /* 0x080fe200020f0eff */
[----:B------:R-:W-:Y:S01]  /*4a50*/  IMAD R53, R15, 0x13, RZ ;  /* 0x000000130f357824 */ /* 0x000fe200078e02ff */
[-C--:B------:R-:W-:Y:S01]  /*4a60*/  IADD3 R22, P4, R23, R12.reuse, RZ ;  /* 0x0000000c17167210 */ /* 0x080fe20007f9e0ff */
[C---:B------:R-:W-:Y:S01]  /*4a70*/  IMAD R55, R15.reuse, 0x14, RZ ;  /* 0x000000140f377824 */ /* 0x040fe200078e02ff */
[C---:B------:R-:W-:Y:S01]  /*4a80*/  PRMT R91, R10.reuse, 0x7773, RZ ;  /* 0x000077730a5b7816 */ /* 0x040fe200000000ff */
[C---:B------:R-:W-:Y:S01]  /*4a90*/  IMAD R59, R15.reuse, 0x15, RZ ;  /* 0x000000150f3b7824 */ /* 0x040fe200078e02ff */
[C---:B------:R-:W-:Y:S01]  /*4aa0*/  PRMT R93, R10.reuse, 0x7772, RZ ;  /* 0x000077720a5d7816 */ /* 0x040fe200000000ff */
[C---:B------:R-:W-:Y:S01]  /*4ab0*/  IMAD R61, R15.reuse, 0x16, RZ ;  /* 0x000000160f3d7824 */ /* 0x040fe200078e02ff */
[C---:B------:R-:W-:Y:S01]  /*4ac0*/  PRMT R107, R10.reuse, 0x7771, RZ ;  /* 0x000077710a6b7816 */ /* 0x040fe200000000ff */
[C---:B------:R-:W-:Y:S01]  /*4ad0*/  IMAD R63, R15.reuse, 0x17, RZ ;  /* 0x000000170f3f7824 */ /* 0x040fe200078e02ff */
[----:B------:R-:W-:Y:S01]  /*4ae0*/  PRMT R109, R10, 0x7770, RZ ;  /* 0x000077700a6d7816 */ /* 0x000fe200000000ff */
        /* <DEDUP_REMOVED lines=8> */
[----:B------:R-:W-:Y:S01]  /*4b70*/  BAR.SYNC.DEFER_BLOCKING 0x0 ;  /* 0x0000000000007b1d */ /* 0x000fe20000010000 */
        /* <DEDUP_REMOVED lines=8> */
[----:B------:R-:W-:Y:S01]  /*4c00*/  FFMA R6, R50, 0.69314718246459960938, R5 ;  /* 0x3f31721832067823 */ /* 0x000fe20000000005 */
[-C--:B------:R-:W-:Y:S01]  /*4c10*/  IADD3 R20, P6, R21, R12.reuse, RZ ;  /* 0x0000000c15147210 */ /* 0x080fe20007fde0ff */
[----:B------:R-:W-:Y:S01]  /*4c20*/  ULDC UR4, c[0x0][0x27c] ;  /* 0x00009f0000047ab9 */ /* 0x000fe20000000800 */
[----:B------:R-:W-:Y:S01]  /*4c30*/  IADD3 R28, P4, R29, R12, RZ ;  /* 0x0000000c1d1c7210 */ /* 0x000fe20007f9e0ff */
[----:B------:R-:W-:Y:S01]  /*4c40*/  UIMAD UR4, UR11, UR4, URZ ;  /* 0x000000040b0472a4 */ /* 0x000fe2000f8e023f */
[----:B------:R-:W-:-:S02]  /*4c50*/  LEA.HI.X.SX32 R21, R21, R13, 0x1, P6 ;  /* 0x0000000d15157211 */ /* 0x000fc400030f0eff */
[-C--:B------:R-:W-:Y:S01]  /*4c60*/  IADD3 R26, P6, R27, R12.reuse, RZ ;  /* 0x0000000c1b1a7210 */ /* 0x080fe20007fde0ff */
[----:B------:R-:W-:Y:S01]  /*4c70*/  USHF.L.U32 UR6, UR4, 0x2, URZ ;  /* 0x0000000204067899 */ /* 0x000fe2000800063f */
[-C--:B------:R-:W-:Y:S01]  /*4c80*/  LEA.HI.X.SX32 R25, R25, R13.reuse, 0x1, P5 ;  /* 0x0000000d19197211 */ /* 0x080fe200028f0eff */
[----:B------:R-:W-:Y:S01]  /*4c90*/  UIMAD.WIDE UR4, UR4, 0x4, URZ ;  /* 0x00000004040478a5 */ /* 0x000fe2000f8e023f */
[-C--:B------:R-:W-:Y:S02]  /*4ca0*/  IADD3 R30, P5, R31, R12.reuse, RZ ;  /* 0x0000000c1f1e7210 */ /* 0x080fe40007fbe0ff */
[-C--:B------:R-:W-:Y:S01]  /*4cb0*/  LEA.HI.X.SX32 R27, R27, R13.reuse, 0x1, P6 ;  /* 0x0000000d1b1b7211 */ /* 0x080fe200030f0eff */
[----:B------:R-:W0:Y:S01]  /*4cc0*/  LDS.128 R8, [R33] ;  /* 0x0000000021087984 */ /* 0x000e220000000c00 */
[-C--:B------:R-:W-:Y:S02]  /*4cd0*/  IADD3 R34, P6, R35, R12.reuse, RZ ;  /* 0x0000000c23227210 */ /* 0x080fe40007fde0ff */
[----:B------:R-:W-:Y:S01]  /*4ce0*/  LEA.HI.X.SX32 R29, R29, R13, 0x1, P4 ;  /* 0x0000000d1d1d7211 */ /* 0x000fe200020f0eff */
[----:B------:R-:W-:Y:S01]  /*4cf0*/  STG.E.U8 desc[UR18][R12.64], R117 ;  /* 0x000000750c007986 */ /* 0x000fe2000c101112 */
[----:B------:R-:W-:-:S02]  /*4d00*/  IADD3 R36, P4, R37, R12, RZ ;  /* 0x0000000c25247210 */ /* 0x000fc40007f9e0ff */
[-C--:B------:R-:W-:Y:S01]  /*4d10*/  LEA.HI.X.SX32 R31, R31, R13.reuse, 0x1, P5 ;  /* 0x0000000d1f1f7211 */ /* 0x080fe200028f0eff */
[----:B------:R-:W-:Y:S01]  /*4d20*/  STG.E.U8 desc[UR18][R2.64], R115 ;  /* 0x0000007302007986 */ /* 0x000fe2000c101112 */
[-C--:B------:R-:W-:Y:S02]  /*4d30*/  IADD3 R38, P5, R39, R12.reuse, RZ ;  /* 0x0000000c27267210 */ /* 0x080fe40007fbe0ff */
[-C--:B------:R-:W-:Y:S01]  /*4d40*/  LEA.HI.X.SX32 R35, R35, R13.reuse, 0x1, P6 ;  /* 0x0000000d23237211 */ /* 0x080fe200030f0eff */
[----:B------:R-:W-:Y:S01]  /*4d50*/  STG.E.U8 desc[UR18][R14.64], R113 ;  /* 0x000000710e007986 */ /* 0x000fe2000c101112 */
        /* <DEDUP_REMOVED lines=26> */
[----:B------:R0:W-:Y:S01]  /*4f00*/  STG.E.U8 desc[UR18][R34.64], R95 ;  /* 0x0000005f22007986 */ /* 0x0001e2000c101112 */
        /* <DEDUP_REMOVED lines=13> */
[-C--:B------:R-:W-:Y:S02]  /*4fe0*/  LEA.HI.X.SX32 R63, R67, R13.reuse, 0x1, P5 ;  /* 0x0000000d433f7211 */ /* 0x080fe400028f0eff */
[-C--:B------:R-:W-:Y:S02]  /*4ff0*/  IADD3 R70, P5, R73, R12.reuse, RZ ;  /* 0x0000000c49467210 */ /* 0x080fe40007fbe0ff */
[-C--:B------:R-:W-:Y:S02]  /*5000*/  LEA.HI.X.SX32 R67, R69, R13.reuse, 0x1, P6 ;  /* 0x0000000d45437211 */ /* 0x080fe400030f0eff */
[-C--:B------:R-:W-:Y:S02]  /*5010*/  IADD3 R72, P6, R79, R12.reuse, RZ ;  /* 0x0000000c4f487210 */ /* 0x080fe40007fde0ff */
[----:B------:R-:W-:Y:S02]  /*5020*/  LEA.HI.X.SX32 R69, R71, R13, 0x1, P4 ;  /* 0x0000000d47457211 */ /* 0x000fe400020f0eff */
[----:B------:R-:W-:-:S02]  /*5030*/  IADD3 R78, P4, R81, R12, RZ ;  /* 0x0000000c514e7210 */ /* 0x000fc40007f9e0ff */
[-C--:B------:R-:W-:Y:S02]  /*5040*/  LEA.HI.X.SX32 R71, R73, R13.reuse, 0x1, P5 ;  /* 0x0000000d49477211 */ /* 0x080fe400028f0eff */
[----:B------:R-:W-:Y:S02]  /*5050*/  IADD3 R64, P5, R83, R12, RZ ;  /* 0x0000000c53407210 */ /* 0x000fe40007fbe0ff */
[-C--:B------:R-:W-:Y:S02]  /*5060*/  LEA.HI.X.SX32 R73, R79, R13.reuse, 0x1, P6 ;  /* 0x0000000d4f497211 */ /* 0x080fe400030f0eff */
[C---:B0-----:R-:W-:Y:S02]  /*5070*/  PRMT R35, R8.reuse, 0x7770, RZ ;  /* 0x0000777008237816 */ /* 0x041fe400000000ff */
[----:B------:R-:W-:Y:S02]  /*5080*/  LEA.HI.X.SX32 R79, R81, R13, 0x1, P4 ;  /* 0x0000000d514f7211 */ /* 0x000fe400020f0eff */
[----:B------:R-:W-:Y:S01]  /*5090*/  PRMT R31, R8, 0x7771, RZ ;  /* 0x00007771081f7816 */ /* 0x000fe200000000ff */
[----:B------:R-:W-:Y:S01]  /*50a0*/  STG.E.U8 desc[UR18][R40.64], R35 ;  /* 0x0000002328007986 */ /* 0x000fe2000c101112 */
[----:B------:R-:W-:-:S02]  /*50b0*/  PRMT R81, R9, 0x7770, RZ ;  /* 0x0000777009517816 */ /* 0x000fc400000000ff */
[----:B------:R-:W-:Y:S01]  /*50c0*/  PRMT R33, R9, 0x7771, RZ ;  /* 0x0000777109217816 */ /* 0x000fe200000000ff */
[----:B------:R-:W-:Y:S01]  /*50d0*/  STG.E.U8 desc[UR18][R42.64], R31 ;  /* 0x0000001f2a007986 */ /* 0x000fe2000c101112 */
[----:B------:R-:W-:Y:S02]  /*50e0*/  LEA.HI.X.SX32 R65, R83, R13, 0x1, P5 ;  /* 0x0000000d53417211 */ /* 0x000fe400028f0eff */
[C---:B------:R-:W-:Y:S01]  /*50f0*/  PRMT R19, R9.reuse, 0x7773, RZ ;  /* 0x0000777309137816 */ /* 0x040fe200000000ff */
[----:B------:R-:W-:Y:S01]  /*5100*/  STG.E.U8 desc[UR18][R44.64], R81 ;  /* 0x000000512c007986 */ /* 0x000fe2000c101112 */
[----:B------:R-:W-:Y:S02]  /*5110*/  PRMT R21, R9, 0x7772, RZ ;  /* 0x0000777209157816 */ /* 0x000fe400000000ff */
[C---:B------:R-:W-:Y:S01]  /*5120*/  PRMT R29, R10.reuse, 0x7770, RZ ;  /* 0x000077700a1d7816 */ /* 0x040fe200000000ff */
[----:B------:R-:W-:Y:S01]  /*5130*/  STG.E.U8 desc[UR18][R46.64], R33 ;  /* 0x000000212e007986 */ /* 0x000fe2000c101112 */
[----:B------:R-:W-:-:S02]  /*5140*/  PRMT R3, R10, 0x7771, RZ ;  /* 0x000077710a037816 */ /* 0x000fc400000000ff */
[C---:B------:R-:W-:Y:S01]  /*5150*/  PRMT R9, R11.reuse, 0x7773, RZ ;  /* 0x000077730b097816 */ /* 0x040fe200000000ff */
[----:B------:R-:W-:Y:S01]  /*5160*/  STG.E.U8 desc[UR18][R48.64], R29 ;  /* 0x0000001d30007986 */ /* 0x000fe2000c101112 */
[C---:B------:R-:W-:Y:S02]  /*5170*/  PRMT R13, R11.reuse, 0x7772, RZ ;  /* 0x000077720b0d7816 */ /* 0x040fe400000000ff */
[C---:B------:R-:W-:Y:S01]  /*5180*/  PRMT R27, R11.reuse, 0x7771, RZ ;  /* 0x000077710b1b7816 */ /* 0x040fe200000000ff */
[----:B------:R0:W-:Y:S01]  /*5190*/  STG.E.U8 desc[UR18][R52.64], R3 ;  /* 0x0000000334007986 */ /* 0x0001e2000c101112 */
[----:B------:R-:W-:Y:S02]  /*51a0*/  PRMT R11, R11, 0x7770, RZ ;  /* 0x000077700b0b7816 */ /* 0x000fe400000000ff */
[C---:B------:R-:W-:Y:S02]  /*51b0*/  PRMT R25, R8.reuse, 0x7772, RZ ;  /* 0x0000777208197816 */ /* 0x040fe400000000ff */
[----:B------:R-:W-:Y:S01]  /*51c0*/  PRMT R23, R8, 0x7773, RZ ;  /* 0x0000777308177816 */ /* 0x000fe200000000ff */
[----:B------:R-:W-:Y:S01]  /*51d0*/  STG.E.U8 desc[UR18][R54.64], R11 ;  /* 0x0000000b36007986 */ /* 0x000fe2000c101112 */
[C---:B------:R-:W-:Y:S01]  /*51e0*/  PRMT R17, R10.reuse, 0x7772, RZ ;  /* 0x000077720a117816 */ /* 0x040fe200000000ff */
[----:B------:R-:W-:Y:S01]  /*51f0*/  IMAD.HI R8, R89, 0x4, RZ ;  /* 0x0000000459087827 */ /* 0x000fe200078e02ff */
[----:B------:R-:W-:Y:S01]  /*5200*/  PRMT R15, R10, 0x7773, RZ ;  /* 0x000077730a0f7816 */ /* 0x000fe200000000ff */
[----:B------:R-:W-:Y:S01]  /*5210*/  STG.E.U8 desc[UR18][R58.64], R27 ;  /* 0x0000001b3a007986 */ /* 0x000fe2000c101112 */
[----:B------:R-:W-:Y:S01]  /*5220*/  FSEL R2, R51, -INF , P2 ;  /* 0xff80000033027808 */ /* 0x000fe20001000000 */
[----:B------:R-:W-:Y:S01]  /*5230*/  IMAD.SHL.U32 R10, R88, 0x2, RZ ;  /* 0x00000002580a7824 */ /* 0x000fe200078e00ff */
[----:B0-----:R-:W-:Y:S01]  /*5240*/  FSEL R3, R56, -INF , P1 ;  /* 0xff80000038037808 */ /* 0x001fe20000800000 */
[----:B------:R-:W-:Y:S01]  /*5250*/  STG.E.U8 desc[UR18][R60.64], R25 ;  /* 0x000000193c007986 */ /* 0x000fe2000c101112 */
[----:B------:R-:W-:Y:S01]  /*5260*/  FSEL R57, R57, -INF , P0 ;  /* 0xff80000039397808 */ /* 0x000fe20000000000 */
[----:B------:R-:W-:Y:S01]  /*5270*/  FFMA R7, R2, 0.69314718246459960938, R7 ;  /* 0x3f31721802077823 */ /* 0x000fe20000000007 */
[----:B------:R-:W-:Y:S01]  /*5280*/  LOP3.LUT R10, R10, 0xf8, RZ, 0xc0, !PT ;  /* 0x000000f80a0a7812 */ /* 0x000fe200078ec0ff */
[----:B------:R-:W-:Y:S01]  /*5290*/  STG.E.U8 desc[UR18][R62.64], R23 ;  /* 0x000000173e007986 */ /* 0x000fe2000c101112 */
[----:B------:R-:W-:Y:S01]  /*52a0*/  FFMA R4, R3, 0.69314718246459960938, R4 ;  /* 0x3f31721803047823 */ /* 0x000fe20000000004 */
[----:B------:R-:W-:Y:S01]  /*52b0*/  FFMA R5, R57, 0.69314718246459960938, R32 ;  /* 0x3f31721839057823 */ /* 0x000fe20000000020 */
[----:B------:R-:W-:Y:S01]  /*52c0*/  IMAD.SHL.U32 R3, R89, 0x4, RZ ;  /* 0x0000000459037824 */ /* 0x000fe200078e00ff */
[----:B------:R-:W-:Y:S04]  /*52d0*/  STG.E.U8 desc[UR18][R66.64], R21 ;  /* 0x0000001542007986 */ /* 0x000fe8000c101112 */
[----:B------:R-:W-:Y:S04]  /*52e0*/  STG.E.U8 desc[UR18][R68.64], R19 ;  /* 0x0000001344007986 */ /* 0x000fe8000c101112 */
[----:B------:R-:W-:Y:S04]  /*52f0*/  STG.E.U8 desc[UR18][R70.64], R17 ;  /* 0x0000001146007986 */ /* 0x000fe8000c101112 */
[----:B------:R-:W-:Y:S04]  /*5300*/  STG.E.U8 desc[UR18][R72.64], R15 ;  /* 0x0000000f48007986 */ /* 0x000fe8000c101112 */
[----:B------:R0:W-:Y:S04]  /*5310*/  STG.E.U8 desc[UR18][R78.64], R13 ;  /* 0x0000000d4e007986 */ /* 0x0001e8000c101112 */
[----:B------:R-:W-:Y:S01]  /*5320*/  STG.E.U8 desc[UR18][R64.64], R9 ;  /* 0x0000000940007986 */ /* 0x000fe2000c101112 */
[----:B------:R-:W-:Y:S08]  /*5330*/  BAR.SYNC.DEFER_BLOCKING 0x0 ;  /* 0x0000000000007b1d */ /* 0x000ff00000010000 */
[----:B0-----:R-:W0:Y:S01]  /*5340*/  LDC.64 R12, c[0x0][0x230] ;  /* 0x00008c00ff0c7b82 */ /* 0x001e220000000a00 */
[----:B------:R-:W-:Y:S04]  /*5350*/  STS.64 [R10+UR7], R6 ;  /* 0x000000060a007988 */ /* 0x000fe80008000a07 */
[----:B------:R-:W-:Y:S03]  /*5360*/  STS.64 [R10+UR7+0x100], R4 ;  /* 0x000100040a007988 */ /* 0x000fe60008000a07 */
[----:B------:R-:W-:Y:S01]  /*5370*/  BAR.SYNC.DEFER_BLOCKING 0x0 ;  /* 0x0000000000007b1d */ /* 0x000fe20000010000 */
[----:B0-----:R-:W-:-:S04]  /*5380*/  IADD3 R2, P0, P1, R3, UR6, R12 ;  /* 0x0000000603027c10 */ /* 0x001fc8000f91e00c */
[----:B------:R-:W-:Y:S01]  /*5390*/  IADD3.X R3, R8, UR5, R13, P0, P1 ;  /* 0x0000000508037c10 */ /* 0x000fe200087e240d */
[----:B------:R-:W0:Y:S04]  /*53a0*/  LDS R11, [R0] ;  /* 0x00000000000b7984 */ /* 0x000e280000000800 */
[----:B0-----:R-:W-:Y:S01]  /*53b0*/  STG.E desc[UR18][R2.64], R11 ;  /* 0x0000000b02007986 */ /* 0x001fe2000c101912 */
[----:B------:R-:W-:Y:S05]  /*53c0*/  EXIT ;  /* 0x000000000000794d */ /* 0x000fea0003800000 */
.L_x_2:
[----:B------:R-:W-:-:S00]  /*53d0*/  BRA `(.L_x_2) ;  /* 0xfffffffc00fc7947 */ /* 0x000fc0000383ffff */
[----:B------:R-:W-:-:S00]  /*53e0*/  NOP ;  /* 0x0000000000007918 */ /* 0x000fc00000000000 */
        /* <DEDUP_REMOVED lines=9> */
.L_x_3:


//--------------------- .nv.global.init           --------------------------
	.section	.nv.global.init,"aw",@progbits
.nv.global.init:
	.type		_$_str,@object
	.size		_$_str,(.L_0 - _$_str)
_$_str:
        /*0000*/ 	.byte	0x5f, 0x5f, 0x43, 0x55, 0x44, 0x41, 0x5f, 0x46, 0x54, 0x5a, 0x00
.L_0:


//--------------------- .nv.shared.attn_fwd       --------------------------
	.section	.nv.shared.attn_fwd,"aw",@nobits
	.sectionflags	@""
	.align	16
	.zero		1024


//--------------------- .nv.shared.reserved.0     --------------------------
	.section	.nv.shared.reserved.0,"aw",@nobits
	.weak		__nv_reservedSMEM_offset_0_alias
	.size		__nv_reservedSMEM_offset_0_alias, 0, 0
	.other		__nv_reservedSMEM_offset_0_alias,@"STO_CUDA_RESERVED_SHARED STV_DEFAULT"
__nv_reservedSMEM_offset_0_alias:
	.zero		0


//--------------------- .nv.constant0.attn_fwd    --------------------------
	.section	.nv.constant0.attn_fwd,"a",@progbits
	.sectionflags	@""
	.align	4
.nv.constant0.attn_fwd:
	.zero		664


//--------------------- SYMBOLS --------------------------

	.type		.nv.reservedSmem.offset0,@object
	.size		.nv.reservedSmem.offset0,0x4
